//
// Generated by NVIDIA NVVM Compiler
//
// Compiler Build ID: CL-36424714
// Cuda compilation tools, release 13.0, V13.0.88
// Based on NVVM 20.0.0
//

.version 9.0
.target sm_100
.address_size 64

	// .globl	_Z12kernelupdatePfS_i5StormS_Pi
// _ZZ12kernelupdatePfS_i5StormS_PiE7maxVals has been demoted
// _ZZ12kernelupdatePfS_i5StormS_PiE10maxIndices has been demoted
.extern .shared .align 16 .b8 s_in[];

.visible .entry _Z12kernelupdatePfS_i5StormS_Pi(
	.param .u64 .ptr .align 1 _Z12kernelupdatePfS_i5StormS_Pi_param_0,
	.param .u64 .ptr .align 1 _Z12kernelupdatePfS_i5StormS_Pi_param_1,
	.param .u32 _Z12kernelupdatePfS_i5StormS_Pi_param_2,
	.param .align 8 .b8 _Z12kernelupdatePfS_i5StormS_Pi_param_3[16],
	.param .u64 .ptr .align 1 _Z12kernelupdatePfS_i5StormS_Pi_param_4,
	.param .u64 .ptr .align 1 _Z12kernelupdatePfS_i5StormS_Pi_param_5
)
{
	.reg .pred 	%p<35>;
	.reg .b32 	%r<94>;
	.reg .b32 	%f<104>;
	.reg .b64 	%rd<30>;
	// demoted variable
	.shared .align 4 .b8 _ZZ12kernelupdatePfS_i5StormS_PiE7maxVals[1024];
	// demoted variable
	.shared .align 4 .b8 _ZZ12kernelupdatePfS_i5StormS_PiE10maxIndices[1024];
	ld.param.u32 	%r1, [_Z12kernelupdatePfS_i5StormS_Pi_param_3];
	ld.param.u64 	%rd10, [_Z12kernelupdatePfS_i5StormS_Pi_param_3+8];
	ld.param.u64 	%rd11, [_Z12kernelupdatePfS_i5StormS_Pi_param_0];
	ld.param.u64 	%rd12, [_Z12kernelupdatePfS_i5StormS_Pi_param_1];
	ld.param.u32 	%r25, [_Z12kernelupdatePfS_i5StormS_Pi_param_2];
	ld.param.u64 	%rd8, [_Z12kernelupdatePfS_i5StormS_Pi_param_4];
	ld.param.u64 	%rd9, [_Z12kernelupdatePfS_i5StormS_Pi_param_5];
	cvta.to.global.u64 	%rd1, %rd11;
	cvta.to.global.u64 	%rd2, %rd12;
	cvta.to.global.u64 	%rd3, %rd10;
	mov.u32 	%r2, %ctaid.x;
	mov.u32 	%r93, %ntid.x;
	mov.u32 	%r4, %tid.x;
	mad.lo.s32 	%r92, %r2, %r93, %r4;
	setp.ge.s32 	%p1, %r92, %r25;
	@%p1 bra 	$L__BB0_27;
	setp.lt.s32 	%p2, %r1, 1;
	mov.f32 	%f100, 0f00000000;
	@%p2 bra 	$L__BB0_10;
	cvt.rn.f32.s32 	%f1, %r25;
	mov.f32 	%f25, 0f3A83126F;
	div.rn.f32 	%f2, %f25, %f1;
	mov.f32 	%f26, 0fBA83126F;
	div.rn.f32 	%f3, %f26, %f1;
	and.b32  	%r6, %r1, 3;
	setp.lt.u32 	%p3, %r1, 4;
	mov.f32 	%f100, 0f00000000;
	mov.b32 	%r90, 0;
	@%p3 bra 	$L__BB0_5;
	and.b32  	%r90, %r1, 2147483644;
	neg.s32 	%r88, %r90;
	add.s64 	%rd29, %rd3, 16;
	mov.f32 	%f100, 0f00000000;
$L__BB0_4:
	.pragma "nounroll";
	ld.global.u32 	%r27, [%rd29+-12];
	mul.lo.s32 	%r28, %r27, 1000;
	cvt.rn.f32.s32 	%f28, %r28;
	ld.global.u32 	%r29, [%rd29+-16];
	sub.s32 	%r30, %r29, %r92;
	abs.s32 	%r31, %r30;
	add.s32 	%r32, %r31, 1;
	cvt.rn.f32.s32 	%f29, %r32;
	sqrt.rn.f32 	%f30, %f29;
	div.rn.f32 	%f31, %f28, %f1;
	div.rn.f32 	%f32, %f31, %f30;
	setp.ge.f32 	%p4, %f32, %f2;
	setp.le.f32 	%p5, %f32, %f3;
	add.f32 	%f33, %f100, %f32;
	selp.f32 	%f34, %f33, %f100, %p5;
	selp.f32 	%f35, %f33, %f34, %p4;
	ld.global.u32 	%r33, [%rd29+-4];
	mul.lo.s32 	%r34, %r33, 1000;
	cvt.rn.f32.s32 	%f36, %r34;
	ld.global.u32 	%r35, [%rd29+-8];
	sub.s32 	%r36, %r35, %r92;
	abs.s32 	%r37, %r36;
	add.s32 	%r38, %r37, 1;
	cvt.rn.f32.s32 	%f37, %r38;
	sqrt.rn.f32 	%f38, %f37;
	div.rn.f32 	%f39, %f36, %f1;
	div.rn.f32 	%f40, %f39, %f38;
	setp.ge.f32 	%p6, %f40, %f2;
	setp.le.f32 	%p7, %f40, %f3;
	add.f32 	%f41, %f35, %f40;
	selp.f32 	%f42, %f41, %f35, %p7;
	selp.f32 	%f43, %f41, %f42, %p6;
	ld.global.u32 	%r39, [%rd29+4];
	mul.lo.s32 	%r40, %r39, 1000;
	cvt.rn.f32.s32 	%f44, %r40;
	ld.global.u32 	%r41, [%rd29];
	sub.s32 	%r42, %r41, %r92;
	abs.s32 	%r43, %r42;
	add.s32 	%r44, %r43, 1;
	cvt.rn.f32.s32 	%f45, %r44;
	sqrt.rn.f32 	%f46, %f45;
	div.rn.f32 	%f47, %f44, %f1;
	div.rn.f32 	%f48, %f47, %f46;
	setp.ge.f32 	%p8, %f48, %f2;
	setp.le.f32 	%p9, %f48, %f3;
	add.f32 	%f49, %f43, %f48;
	selp.f32 	%f50, %f49, %f43, %p9;
	selp.f32 	%f51, %f49, %f50, %p8;
	ld.global.u32 	%r45, [%rd29+12];
	mul.lo.s32 	%r46, %r45, 1000;
	cvt.rn.f32.s32 	%f52, %r46;
	ld.global.u32 	%r47, [%rd29+8];
	sub.s32 	%r48, %r47, %r92;
	abs.s32 	%r49, %r48;
	add.s32 	%r50, %r49, 1;
	cvt.rn.f32.s32 	%f53, %r50;
	sqrt.rn.f32 	%f54, %f53;
	div.rn.f32 	%f55, %f52, %f1;
	div.rn.f32 	%f56, %f55, %f54;
	setp.ge.f32 	%p10, %f56, %f2;
	setp.le.f32 	%p11, %f56, %f3;
	add.f32 	%f57, %f51, %f56;
	selp.f32 	%f58, %f57, %f51, %p11;
	selp.f32 	%f100, %f57, %f58, %p10;
	add.s32 	%r88, %r88, 4;
	add.s64 	%rd29, %rd29, 32;
	setp.ne.s32 	%p12, %r88, 0;
	@%p12 bra 	$L__BB0_4;
$L__BB0_5:
	setp.eq.s32 	%p13, %r6, 0;
	@%p13 bra 	$L__BB0_10;
	setp.eq.s32 	%p14, %r6, 1;
	@%p14 bra 	$L__BB0_8;
	shl.b32 	%r51, %r90, 1;
	mul.wide.u32 	%rd13, %r51, 4;
	add.s64 	%rd14, %rd3, %rd13;
	ld.global.u32 	%r52, [%rd14+4];
	mul.lo.s32 	%r53, %r52, 1000;
	cvt.rn.f32.s32 	%f60, %r53;
	ld.global.u32 	%r54, [%rd14];
	sub.s32 	%r55, %r54, %r92;
	abs.s32 	%r56, %r55;
	add.s32 	%r57, %r56, 1;
	cvt.rn.f32.s32 	%f61, %r57;
	sqrt.rn.f32 	%f62, %f61;
	div.rn.f32 	%f63, %f60, %f1;
	div.rn.f32 	%f64, %f63, %f62;
	setp.ge.f32 	%p15, %f64, %f2;
	setp.le.f32 	%p16, %f64, %f3;
	add.f32 	%f65, %f100, %f64;
	selp.f32 	%f66, %f65, %f100, %p16;
	selp.f32 	%f67, %f65, %f66, %p15;
	ld.global.u32 	%r58, [%rd14+12];
	mul.lo.s32 	%r59, %r58, 1000;
	cvt.rn.f32.s32 	%f68, %r59;
	ld.global.u32 	%r60, [%rd14+8];
	sub.s32 	%r61, %r60, %r92;
	abs.s32 	%r62, %r61;
	add.s32 	%r63, %r62, 1;
	cvt.rn.f32.s32 	%f69, %r63;
	sqrt.rn.f32 	%f70, %f69;
	div.rn.f32 	%f71, %f68, %f1;
	div.rn.f32 	%f72, %f71, %f70;
	setp.ge.f32 	%p17, %f72, %f2;
	setp.le.f32 	%p18, %f72, %f3;
	add.f32 	%f73, %f67, %f72;
	selp.f32 	%f74, %f73, %f67, %p18;
	selp.f32 	%f100, %f73, %f74, %p17;
	sub.s32 	%r64, %r51, %r90;
	add.s32 	%r90, %r64, 2;
$L__BB0_8:
	and.b32  	%r65, %r1, 1;
	setp.eq.b32 	%p19, %r65, 1;
	not.pred 	%p20, %p19;
	@%p20 bra 	$L__BB0_10;
	shl.b32 	%r66, %r90, 1;
	mul.wide.u32 	%rd15, %r66, 4;
	add.s64 	%rd16, %rd3, %rd15;
	ld.global.u32 	%r67, [%rd16+4];
	mul.lo.s32 	%r68, %r67, 1000;
	cvt.rn.f32.s32 	%f75, %r68;
	ld.global.u32 	%r69, [%rd16];
	sub.s32 	%r70, %r69, %r92;
	abs.s32 	%r71, %r70;
	add.s32 	%r72, %r71, 1;
	cvt.rn.f32.s32 	%f76, %r72;
	sqrt.rn.f32 	%f77, %f76;
	div.rn.f32 	%f78, %f75, %f1;
	div.rn.f32 	%f79, %f78, %f77;
	setp.ge.f32 	%p21, %f79, %f2;
	setp.le.f32 	%p22, %f79, %f3;
	add.f32 	%f80, %f100, %f79;
	selp.f32 	%f81, %f80, %f100, %p22;
	selp.f32 	%f100, %f80, %f81, %p21;
$L__BB0_10:
	mul.wide.s32 	%rd17, %r92, 4;
	add.s64 	%rd7, %rd2, %rd17;
	ld.global.f32 	%f82, [%rd7];
	add.f32 	%f83, %f100, %f82;
	st.global.f32 	[%rd7], %f83;
	bar.sync 	0;
	ld.global.f32 	%f84, [%rd7];
	shl.b32 	%r73, %r4, 2;
	mov.u32 	%r74, s_in;
	add.s32 	%r14, %r74, %r73;
	st.shared.f32 	[%r14+4], %f84;
	setp.ne.s32 	%p23, %r4, 0;
	@%p23 bra 	$L__BB0_15;
	setp.ne.s32 	%p24, %r92, 0;
	@%p24 bra 	$L__BB0_13;
	ld.global.f32 	%f101, [%rd2];
	bra.uni 	$L__BB0_14;
$L__BB0_13:
	ld.global.f32 	%f101, [%rd7+-4];
$L__BB0_14:
	st.shared.f32 	[s_in], %f101;
	add.s32 	%r75, %r92, %r93;
	mul.wide.u32 	%rd18, %r75, 4;
	add.s64 	%rd19, %rd2, %rd18;
	ld.global.f32 	%f85, [%rd19];
	shl.b32 	%r76, %r93, 2;
	add.s32 	%r77, %r14, %r76;
	st.shared.f32 	[%r77+4], %f85;
$L__BB0_15:
	bar.sync 	0;
	setp.ne.s32 	%p25, %r92, 0;
	add.s32 	%r78, %r25, -1;
	setp.ne.s32 	%p26, %r92, %r78;
	and.pred  	%p27, %p25, %p26;
	@%p27 bra 	$L__BB0_17;
	ld.global.f32 	%f102, [%rd7];
	bra.uni 	$L__BB0_18;
$L__BB0_17:
	ld.shared.f32 	%f86, [%r14];
	ld.shared.f32 	%f87, [%r14+4];
	add.f32 	%f88, %f86, %f87;
	ld.shared.f32 	%f89, [%r14+8];
	add.f32 	%f90, %f88, %f89;
	div.rn.f32 	%f102, %f90, 0f40400000;
$L__BB0_18:
	add.s64 	%rd21, %rd1, %rd17;
	st.global.f32 	[%rd21], %f102;
	bar.sync 	0;
	mov.u32 	%r80, %nctaid.x;
	mul.lo.s32 	%r15, %r93, %r80;
	mov.f32 	%f103, 0fBF800000;
	mov.b32 	%r91, -1;
$L__BB0_19:
	mul.wide.s32 	%rd22, %r92, 4;
	add.s64 	%rd23, %rd1, %rd22;
	ld.global.f32 	%f92, [%rd23];
	setp.gt.f32 	%p28, %f92, %f103;
	selp.f32 	%f103, %f92, %f103, %p28;
	selp.b32 	%r91, %r92, %r91, %p28;
	add.s32 	%r92, %r92, %r15;
	setp.lt.s32 	%p29, %r92, %r25;
	@%p29 bra 	$L__BB0_19;
	mov.u32 	%r82, _ZZ12kernelupdatePfS_i5StormS_PiE7maxVals;
	add.s32 	%r20, %r82, %r73;
	st.shared.f32 	[%r20], %f103;
	mov.u32 	%r83, _ZZ12kernelupdatePfS_i5StormS_PiE10maxIndices;
	add.s32 	%r21, %r83, %r73;
	st.shared.u32 	[%r21], %r91;
	bar.sync 	0;
	setp.lt.u32 	%p30, %r93, 2;
	@%p30 bra 	$L__BB0_25;
$L__BB0_21:
	mov.u32 	%r22, %r93;
	shr.u32 	%r93, %r22, 1;
	setp.ge.u32 	%p31, %r4, %r93;
	@%p31 bra 	$L__BB0_24;
	ld.shared.f32 	%f93, [%r20];
	shl.b32 	%r24, %r93, 2;
	add.s32 	%r84, %r20, %r24;
	ld.shared.f32 	%f21, [%r84];
	setp.geu.f32 	%p32, %f93, %f21;
	@%p32 bra 	$L__BB0_24;
	st.shared.f32 	[%r20], %f21;
	add.s32 	%r85, %r21, %r24;
	ld.shared.u32 	%r86, [%r85];
	st.shared.u32 	[%r21], %r86;
$L__BB0_24:
	bar.sync 	0;
	setp.gt.u32 	%p33, %r22, 3;
	@%p33 bra 	$L__BB0_21;
$L__BB0_25:
	setp.ne.s32 	%p34, %r4, 0;
	@%p34 bra 	$L__BB0_27;
	ld.shared.f32 	%f94, [_ZZ12kernelupdatePfS_i5StormS_PiE7maxVals];
	cvta.to.global.u64 	%rd24, %rd8;
	mul.wide.u32 	%rd25, %r2, 4;
	add.s64 	%rd26, %rd24, %rd25;
	st.global.f32 	[%rd26], %f94;
	ld.shared.u32 	%r87, [_ZZ12kernelupdatePfS_i5StormS_PiE10maxIndices];
	cvta.to.global.u64 	%rd27, %rd9;
	add.s64 	%rd28, %rd27, %rd25;
	st.global.u32 	[%rd28], %r87;
$L__BB0_27:
	ret;

}


// ===== COMPILED SASS (sm_100) =====

	.target	sm_100

	.elftype	@"ET_EXEC"


//--------------------- .note.nv.tkinfo           --------------------------
	.section	.note.nv.tkinfo,"",@"SHT_NOTE"
	.sectionflags	@"SHF_NOTE_NV_TKINFO"
	.tkinfo
        /*0018*/ 	.word	0x00000002
        /*0030*/ 	.string	""
        /*0030*/ 	.string	"ptxas"
        /*0030*/ 	.string	"Cuda compilation tools, release 13.0, V13.0.88"
        /*0030*/ 	.string	"Build cuda_13.0.r13.0/compiler.36424714_0"
        /*0030*/ 	.string	"-arch sm_100 -m 64 "



//--------------------- .note.nv.cuinfo           --------------------------
	.section	.note.nv.cuinfo,"",@"SHT_NOTE"
	.sectionflags	@"SHF_NOTE_NV_CUINFO"
        /*0018*/ 	.short	0x0002
        /*001a*/ 	.short	0x0064
        /*001c*/ 	.short	0x0082
	.zero		2


//--------------------- .nv.info                  --------------------------
	.section	.nv.info,"",@"SHT_CUDA_INFO"
	.align	4


	//----- nvinfo : EIATTR_REGCOUNT
	.align		4
        /*0000*/ 	.byte	0x04, 0x2f
        /*0002*/ 	.short	(.L_1 - .L_0)
	.align		4
.L_0:
        /*0004*/ 	.word	index@(_Z12kernelupdatePfS_i5StormS_Pi)
        /*0008*/ 	.word	0x0000001a


	//----- nvinfo : EIATTR_FRAME_SIZE
	.align		4
.L_1:
        /*000c*/ 	.byte	0x04, 0x11
        /*000e*/ 	.short	(.L_3 - .L_2)
	.align		4
.L_2:
        /*0010*/ 	.word	index@($__internal_1_$__cuda_sm3x_div_rn_noftz_f32_slowpath)
        /*0014*/ 	.word	0x00000000


	//----- nvinfo : EIATTR_FRAME_SIZE
	.align		4
.L_3:
        /*0018*/ 	.byte	0x04, 0x11
        /*001a*/ 	.short	(.L_5 - .L_4)
	.align		4
.L_4:
        /*001c*/ 	.word	index@($__internal_0_$__cuda_sm20_sqrt_rn_f32_slowpath)
        /*0020*/ 	.word	0x00000000


	//----- nvinfo : EIATTR_FRAME_SIZE
	.align		4
.L_5:
        /*0024*/ 	.byte	0x04, 0x11
        /*0026*/ 	.short	(.L_7 - .L_6)
	.align		4
.L_6:
        /*0028*/ 	.word	index@(_Z12kernelupdatePfS_i5StormS_Pi)
        /*002c*/ 	.word	0x00000000


	//----- nvinfo : EIATTR_MIN_STACK_SIZE
	.align		4
.L_7:
        /*0030*/ 	.byte	0x04, 0x12
        /*0032*/ 	.short	(.L_9 - .L_8)
	.align		4
.L_8:
        /*0034*/ 	.word	index@(_Z12kernelupdatePfS_i5StormS_Pi)
        /*0038*/ 	.word	0x00000000
.L_9:


//--------------------- .nv.compat                --------------------------
	.section	.nv.compat,"",@"SHT_CUDA_COMPAT_INFO"
	.align	4
        /*0000*/ 	.byte	0x02, 0x09, 0x00, 0x00, 0x02, 0x02, 0x01, 0x00, 0x02, 0x05, 0x05, 0x00, 0x03, 0x07, 0x01, 0x01
        /*0010*/ 	.byte	0x02, 0x03, 0x00, 0x00, 0x02, 0x06, 0x01, 0x00, 0x04, 0x0b, 0x08, 0x00, 0x01, 0x00, 0x00, 0x00
        /*0020*/ 	.byte	0x00, 0x00, 0x00, 0x00


//--------------------- .nv.info._Z12kernelupdatePfS_i5StormS_Pi --------------------------
	.section	.nv.info._Z12kernelupdatePfS_i5StormS_Pi,"",@"SHT_CUDA_INFO"
	.sectionflags	@""
	.align	4


	//----- nvinfo : EIATTR_CUDA_API_VERSION
	.align		4
        /*0000*/ 	.byte	0x04, 0x37
        /*0002*/ 	.short	(.L_11 - .L_10)
.L_10:
        /*0004*/ 	.word	0x00000082


	//----- nvinfo : EIATTR_KPARAM_INFO
	.align		4
.L_11:
        /*0008*/ 	.byte	0x04, 0x17
        /*000a*/ 	.short	(.L_13 - .L_12)
.L_12:
        /*000c*/ 	.word	0x00000000
        /*0010*/ 	.short	0x0005
        /*0012*/ 	.short	0x0030
        /*0014*/ 	.byte	0x00, 0xf5, 0x21, 0x00


	//----- nvinfo : EIATTR_KPARAM_INFO
	.align		4
.L_13:
        /*0018*/ 	.byte	0x04, 0x17
        /*001a*/ 	.short	(.L_15 - .L_14)
.L_14:
        /*001c*/ 	.word	0x00000000
        /*0020*/ 	.short	0x0004
        /*0022*/ 	.short	0x0028
        /*0024*/ 	.byte	0x00, 0xf5, 0x21, 0x00


	//----- nvinfo : EIATTR_KPARAM_INFO
	.align		4
.L_15:
        /*0028*/ 	.byte	0x04, 0x17
        /*002a*/ 	.short	(.L_17 - .L_16)
.L_16:
        /*002c*/ 	.word	0x00000000
        /*0030*/ 	.short	0x0003
        /*0032*/ 	.short	0x0018
        /*0034*/ 	.byte	0x00, 0xf0, 0x41, 0x00


	//----- nvinfo : EIATTR_KPARAM_INFO
	.align		4
.L_17:
        /*0038*/ 	.byte	0x04, 0x17
        /*003a*/ 	.short	(.L_19 - .L_18)
.L_18:
        /*003c*/ 	.word	0x00000000
        /*0040*/ 	.short	0x0002
        /*0042*/ 	.short	0x0010
        /*0044*/ 	.byte	0x00, 0xf0, 0x11, 0x00


	//----- nvinfo : EIATTR_KPARAM_INFO
	.align		4
.L_19:
        /*0048*/ 	.byte	0x04, 0x17
        /*004a*/ 	.short	(.L_21 - .L_20)
.L_20:
        /*004c*/ 	.word	0x00000000
        /*0050*/ 	.short	0x0001
        /*0052*/ 	.short	0x0008
        /*0054*/ 	.byte	0x00, 0xf5, 0x21, 0x00


	//----- nvinfo : EIATTR_KPARAM_INFO
	.align		4
.L_21:
        /*0058*/ 	.byte	0x04, 0x17
        /*005a*/ 	.short	(.L_23 - .L_22)
.L_22:
        /*005c*/ 	.word	0x00000000
        /*0060*/ 	.short	0x0000
        /*0062*/ 	.short	0x0000
        /*0064*/ 	.byte	0x00, 0xf5, 0x21, 0x00


	//----- nvinfo : EIATTR_SPARSE_MMA_MASK
	.align		4
.L_23:
        /*0068*/ 	.byte	0x03, 0x50
        /*006a*/ 	.short	0x0000


	//----- nvinfo : EIATTR_MAXREG_COUNT
	.align		4
        /*006c*/ 	.byte	0x03, 0x1b
        /*006e*/ 	.short	0x00ff


	//----- nvinfo : EIATTR_NUM_BARRIERS
	.align		4
        /*0070*/ 	.byte	0x02, 0x4c
        /*0072*/ 	.byte	0x01
	.zero		1


	//----- nvinfo : EIATTR_MERCURY_ISA_VERSION
	.align		4
        /*0074*/ 	.byte	0x03, 0x5f
        /*0076*/ 	.short	0x0101


	//----- nvinfo : EIATTR_VRC_CTA_INIT_COUNT
	.align		4
        /*0078*/ 	.byte	0x02, 0x4a
	.zero		1
	.zero		1


	//----- nvinfo : EIATTR_EXIT_INSTR_OFFSETS
	.align		4
        /*007c*/ 	.byte	0x04, 0x1c
        /*007e*/ 	.short	(.L_25 - .L_24)


	//   ....[0]....
.L_24:
        /*0080*/ 	.word	0x00000080


	//   ....[1]....
        /*0084*/ 	.word	0x00002300


	//   ....[2]....
        /*0088*/ 	.word	0x000023c0


	//----- nvinfo : EIATTR_CRS_STACK_SIZE
	.align		4
.L_25:
        /*008c*/ 	.byte	0x04, 0x1e
        /*008e*/ 	.short	(.L_27 - .L_26)
.L_26:
        /*0090*/ 	.word	0x00000000


	//----- nvinfo : EIATTR_CBANK_PARAM_SIZE
	.align		4
.L_27:
        /*0094*/ 	.byte	0x03, 0x19
        /*0096*/ 	.short	0x0038


	//----- nvinfo : EIATTR_PARAM_CBANK
	.align		4
        /*0098*/ 	.byte	0x04, 0x0a
        /*009a*/ 	.short	(.L_29 - .L_28)
	.align		4
.L_28:
        /*009c*/ 	.word	index@(.nv.constant0._Z12kernelupdatePfS_i5StormS_Pi)
        /*00a0*/ 	.short	0x0380
        /*00a2*/ 	.short	0x0038


	//----- nvinfo : EIATTR_SW_WAR
	.align		4
.L_29:
        /*00a4*/ 	.byte	0x04, 0x36
        /*00a6*/ 	.short	(.L_31 - .L_30)
.L_30:
        /*00a8*/ 	.word	0x00000008
.L_31:


//--------------------- .nv.callgraph             --------------------------
	.section	.nv.callgraph,"",@"SHT_CUDA_CALLGRAPH"
	.align	4
	.sectionentsize	8
	.align		4
        /*0000*/ 	.word	0x00000000
	.align		4
        /*0004*/ 	.word	0xffffffff
	.align		4
        /*0008*/ 	.word	0x00000000
	.align		4
        /*000c*/ 	.word	0xfffffffe
	.align		4
        /*0010*/ 	.word	0x00000000
	.align		4
        /*0014*/ 	.word	0xfffffffd
	.align		4
        /*0018*/ 	.word	0x00000000
	.align		4
        /*001c*/ 	.word	0xfffffffc


//--------------------- .text._Z12kernelupdatePfS_i5StormS_Pi --------------------------
	.section	.text._Z12kernelupdatePfS_i5StormS_Pi,"ax",@progbits
	.align	128
        .global         _Z12kernelupdatePfS_i5StormS_Pi
        .type           _Z12kernelupdatePfS_i5StormS_Pi,@function
        .size           _Z12kernelupdatePfS_i5StormS_Pi,(.L_x_75 - _Z12kernelupdatePfS_i5StormS_Pi)
        .other          _Z12kernelupdatePfS_i5StormS_Pi,@"STO_CUDA_ENTRY STV_DEFAULT"
_Z12kernelupdatePfS_i5StormS_Pi:
.text._Z12kernelupdatePfS_i5StormS_Pi:
[----:B------:R-:W-:Y:S01]  /*0000*/  LDC R1, c[0x0][0x37c] ;  /* 0x0000df00ff017b82 */ /* 0x000fe20000000800 */
[----:B------:R-:W0:Y:S01]  /*0010*/  S2R R10, SR_CTAID.X ;  /* 0x00000000000a7919 */ /* 0x000e220000002500 */
[----:B------:R-:W1:Y:S01]  /*0020*/  LDCU UR4, c[0x0][0x360] ;  /* 0x00006c00ff0477ac */ /* 0x000e620008000800 */
[----:B------:R-:W0:Y:S01]  /*0030*/  S2R R9, SR_TID.X ;  /* 0x0000000000097919 */ /* 0x000e220000002100 */
[----:B------:R-:W2:Y:S01]  /*0040*/  LDCU UR5, c[0x0][0x390] ;  /* 0x00007200ff0577ac */ /* 0x000ea20008000800 */
[----:B-1----:R-:W-:Y:S01]  /*0050*/  MOV R8, UR4 ;  /* 0x0000000400087c02 */ /* 0x002fe20008000f00 */
[----:B0-----:R-:W-:-:S05]  /*0060*/  IMAD R7, R10, UR4, R9 ;  /* 0x000000040a077c24 */ /* 0x001fca000f8e0209 */
[----:B--2---:R-:W-:-:S13]  /*0070*/  ISETP.GE.AND P0, PT, R7, UR5, PT ;  /* 0x0000000507007c0c */ /* 0x004fda000bf06270 */
[----:B------:R-:W-:Y:S05]  /*0080*/  @P0 EXIT ;  /* 0x000000000000094d */ /* 0x000fea0003800000 */
[----:B------:R-:W0:Y:S01]  /*0090*/  LDCU UR4, c[0x0][0x398] ;  /* 0x00007300ff0477ac */ /* 0x000e220008000800 */
[----:B------:R-:W-:Y:S01]  /*00a0*/  IMAD.MOV.U32 R13, RZ, RZ, RZ ;  /* 0x000000ffff0d7224 */ /* 0x000fe200078e00ff */
[----:B------:R-:W1:Y:S01]  /*00b0*/  LDCU.64 UR10, c[0x0][0x358] ;  /* 0x00006b00ff0a77ac */ /* 0x000e620008000a00 */
[----:B0-----:R-:W-:-:S09]  /*00c0*/  UISETP.GE.AND UP0, UPT, UR4, 0x1, UPT ;  /* 0x000000010400788c */ /* 0x001fd2000bf06270 */
[----:B-1----:R-:W-:Y:S05]  /*00d0*/  BRA.U !UP0, `(.L_x_0) ;  /* 0x0000001908d87547 */ /* 0x002fea000b800000 */
[----:B------:R-:W-:Y:S01]  /*00e0*/  I2FP.F32.S32 R6, UR5 ;  /* 0x0000000500067c45 */ /* 0x000fe20008201400 */
[----:B------:R-:W-:Y:S02]  /*00f0*/  UMOV UR4, 0x3a83126f ;  /* 0x3a83126f00047882 */ /* 0x000fe40000000000 */
[----:B------:R-:W-:Y:S01]  /*0100*/  MOV R11, UR4 ;  /* 0x00000004000b7c02 */ /* 0x000fe20008000f00 */
[----:B------:R-:W0:Y:S08]  /*0110*/  MUFU.RCP R5, R6 ;  /* 0x0000000600057308 */ /* 0x000e300000001000 */
[----:B------:R-:W1:Y:S01]  /*0120*/  FCHK P0, R11, R6 ;  /* 0x000000060b007302 */ /* 0x000e620000000000 */
[----:B0-----:R-:W-:-:S04]  /*0130*/  FFMA R0, -R6, R5, 1 ;  /* 0x3f80000006007423 */ /* 0x001fc80000000105 */
[----:B------:R-:W-:-:S04]  /*0140*/  FFMA R5, R5, R0, R5 ;  /* 0x0000000005057223 */ /* 0x000fc80000000005 */
[----:B------:R-:W-:-:S04]  /*0150*/  FFMA R0, R5, 0.0010000000474974513054, RZ ;  /* 0x3a83126f05007823 */ /* 0x000fc800000000ff */
[----:B------:R-:W-:-:S04]  /*0160*/  FFMA R3, -R6, R0, 0.0010000000474974513054 ;  /* 0x3a83126f06037423 */ /* 0x000fc80000000100 */
[----:B------:R-:W-:Y:S01]  /*0170*/  FFMA R5, R5, R3, R0 ;  /* 0x0000000305057223 */ /* 0x000fe20000000000 */
[----:B-1----:R-:W-:Y:S06]  /*0180*/  @!P0 BRA `(.L_x_1) ;  /* 0x0000000000148947 */ /* 0x002fec0003800000 */
[----:B------:R-:W-:Y:S01]  /*0190*/  IMAD.MOV.U32 R3, RZ, RZ, 0x3a83126f ;  /* 0x3a83126fff037424 */ /* 0x000fe200078e00ff */
[----:B------:R-:W-:Y:S02]  /*01a0*/  MOV R0, R6 ;  /* 0x0000000600007202 */ /* 0x000fe40000000f00 */
[----:B------:R-:W-:-:S07]  /*01b0*/  MOV R12, 0x1d0 ;  /* 0x000001d0000c7802 */ /* 0x000fce0000000f00 */
[----:B------:R-:W-:Y:S05]  /*01c0*/  CALL.REL.NOINC `($__internal_1_$__cuda_sm3x_div_rn_noftz_f32_slowpath) ;  /* 0x0000002000d47944 */ /* 0x000fea0003c00000 */
[----:B------:R-:W-:-:S07]  /*01d0*/  IMAD.MOV.U32 R5, RZ, RZ, R3 ;  /* 0x000000ffff057224 */ /* 0x000fce00078e0003 */
.L_x_1:
[----:B------:R-:W0:Y:S01]  /*01e0*/  MUFU.RCP R3, R6 ;  /* 0x0000000600037308 */ /* 0x000e220000001000 */
[----:B------:R-:W-:Y:S02]  /*01f0*/  UMOV UR4, 0x3a83126f ;  /* 0x3a83126f00047882 */ /* 0x000fe40000000000 */
[----:B------:R-:W-:-:S05]  /*0200*/  MOV R11, UR4 ;  /* 0x00000004000b7c02 */ /* 0x000fca0008000f00 */
[----:B------:R-:W1:Y:S01]  /*0210*/  FCHK P0, -R11, R6 ;  /* 0x000000060b007302 */ /* 0x000e620000000100 */
[----:B0-----:R-:W-:-:S04]  /*0220*/  FFMA R4, -R6, R3, 1 ;  /* 0x3f80000006047423 */ /* 0x001fc80000000103 */
[----:B------:R-:W-:-:S04]  /*0230*/  FFMA R4, R3, R4, R3 ;  /* 0x0000000403047223 */ /* 0x000fc80000000003 */
[----:B------:R-:W-:-:S04]  /*0240*/  FFMA R3, R4, -0.0010000000474974513054, RZ ;  /* 0xba83126f04037823 */ /* 0x000fc800000000ff */
[----:B------:R-:W-:-:S04]  /*0250*/  FFMA R0, -R6, R3, -0.0010000000474974513054 ;  /* 0xba83126f06007423 */ /* 0x000fc80000000103 */
[----:B------:R-:W-:Y:S01]  /*0260*/  FFMA R4, R4, R0, R3 ;  /* 0x0000000004047223 */ /* 0x000fe20000000003 */
[----:B-1----:R-:W-:Y:S06]  /*0270*/  @!P0 BRA `(.L_x_2) ;  /* 0x0000000000148947 */ /* 0x002fec0003800000 */
[----:B------:R-:W-:Y:S01]  /*0280*/  IMAD.MOV.U32 R3, RZ, RZ, -0x457ced91 ;  /* 0xba83126fff037424 */ /* 0x000fe200078e00ff */
[----:B------:R-:W-:Y:S02]  /*0290*/  MOV R0, R6 ;  /* 0x0000000600007202 */ /* 0x000fe40000000f00 */
[----:B------:R-:W-:-:S07]  /*02a0*/  MOV R12, 0x2c0 ;  /* 0x000002c0000c7802 */ /* 0x000fce0000000f00 */
[----:B------:R-:W-:Y:S05]  /*02b0*/  CALL.REL.NOINC `($__internal_1_$__cuda_sm3x_div_rn_noftz_f32_slowpath) ;  /* 0x0000002000987944 */ /* 0x000fea0003c00000 */
[----:B------:R-:W-:-:S07]  /*02c0*/  IMAD.MOV.U32 R4, RZ, RZ, R3 ;  /* 0x000000ffff047224 */ /* 0x000fce00078e0003 */
.L_x_2:
[----:B------:R-:W0:Y:S01]  /*02d0*/  LDCU UR4, c[0x0][0x398] ;  /* 0x00007300ff0477ac */ /* 0x000e220008000800 */
[----:B------:R-:W-:Y:S02]  /*02e0*/  HFMA2 R13, -RZ, RZ, 0, 0 ;  /* 0x00000000ff0d7431 */ /* 0x000fe400000001ff */
[----:B------:R-:W-:Y:S01]  /*02f0*/  IMAD.MOV.U32 R2, RZ, RZ, RZ ;  /* 0x000000ffff027224 */ /* 0x000fe200078e00ff */
[----:B0-----:R-:W-:Y:S02]  /*0300*/  UISETP.GE.U32.AND UP0, UPT, UR4, 0x4, UPT ;  /* 0x000000040400788c */ /* 0x001fe4000bf06070 */
[----:B------:R-:W-:-:S07]  /*0310*/  ULOP3.LUT UR8, UR4, 0x3, URZ, 0xc0, !UPT ;  /* 0x0000000304087892 */ /* 0x000fce000f8ec0ff */
[----:B------:R-:W-:Y:S05]  /*0320*/  BRA.U !UP0, `(.L_x_3) ;  /* 0x0000000d08887547 */ /* 0x000fea000b800000 */
[----:B------:R-:W0:Y:S01]  /*0330*/  LDCU.64 UR6, c[0x0][0x3a0] ;  /* 0x00007400ff0677ac */ /* 0x000e220008000a00 */
[----:B------:R-:W-:Y:S01]  /*0340*/  MOV R13, RZ ;  /* 0x000000ff000d7202 */ /* 0x000fe20000000f00 */
[----:B------:R-:W-:-:S06]  /*0350*/  ULOP3.LUT UR4, UR4, 0x7ffffffc, URZ, 0xc0, !UPT ;  /* 0x7ffffffc04047892 */ /* 0x000fcc000f8ec0ff */
[----:B------:R-:W-:Y:S01]  /*0360*/  IMAD.U32 R2, RZ, RZ, UR4 ;  /* 0x00000004ff027e24 */ /* 0x000fe2000f8e00ff */
[----:B0-----:R-:W-:-:S04]  /*0370*/  UIADD3 UR5, UP0, UPT, UR6, 0x10, URZ ;  /* 0x0000001006057890 */ /* 0x001fc8000ff1e0ff */
[----:B------:R-:W-:Y:S02]  /*0380*/  UIADD3.X UR6, UPT, UPT, URZ, UR7, URZ, UP0, !UPT ;  /* 0x00000007ff067290 */ /* 0x000fe400087fe4ff */
[----:B------:R-:W-:Y:S01]  /*0390*/  MOV R14, UR5 ;  /* 0x00000005000e7c02 */ /* 0x000fe20008000f00 */
[----:B------:R-:W-:-:S03]  /*03a0*/  UIADD3 UR7, UPT, UPT, -UR4, URZ, URZ ;  /* 0x000000ff04077290 */ /* 0x000fc6000fffe1ff */
[----:B------:R-:W-:-:S09]  /*03b0*/  IMAD.U32 R15, RZ, RZ, UR6 ;  /* 0x00000006ff0f7e24 */ /* 0x000fd2000f8e00ff */
.L_x_28:
[----:B------:R-:W2:Y:S04]  /*03c0*/  LDG.E R12, desc[UR10][R14.64+-0x10] ;  /* 0xfffff00a0e0c7981 */ /* 0x000ea8000c1e1900 */
[----:B------:R-:W3:Y:S01]  /*03d0*/  LDG.E R0, desc[UR10][R14.64+-0xc] ;  /* 0xfffff40a0e007981 */ /* 0x000ee2000c1e1900 */
[----:B------:R-:W-:Y:S01]  /*03e0*/  BSSY.RECONVERGENT B0, `(.L_x_4) ;  /* 0x0000014000007945 */ /* 0x000fe20003800200 */
[----:B--2---:R-:W-:-:S04]  /*03f0*/  IADD3 R12, PT, PT, -R7, R12, RZ ;  /* 0x0000000c070c7210 */ /* 0x004fc80007ffe1ff */
[----:B------:R-:W-:Y:S01]  /*0400*/  IABS R3, R12 ;  /* 0x0000000c00037213 */ /* 0x000fe20000000000 */
[----:B---3--:R-:W-:-:S04]  /*0410*/  IMAD R0, R0, 0x3e8, RZ ;  /* 0x000003e800007824 */ /* 0x008fc800078e02ff */
[----:B------:R-:W-:Y:S01]  /*0420*/  VIADD R3, R3, 0x1 ;  /* 0x0000000103037836 */ /* 0x000fe20000000000 */
[----:B------:R-:W-:-:S04]  /*0430*/  I2FP.F32.S32 R19, R0 ;  /* 0x0000000000137245 */ /* 0x000fc80000201400 */
[----:B------:R-:W-:-:S04]  /*0440*/  I2FP.F32.S32 R11, R3 ;  /* 0x00000003000b7245 */ /* 0x000fc80000201400 */
[----:B------:R-:W-:Y:S01]  /*0450*/  IADD3 R3, PT, PT, R11, -0xd000000, RZ ;  /* 0xf30000000b037810 */ /* 0x000fe20007ffe0ff */
[----:B------:R0:W1:Y:S03]  /*0460*/  MUFU.RSQ R12, R11 ;  /* 0x0000000b000c7308 */ /* 0x0000660000001400 */
[----:B------:R-:W-:-:S13]  /*0470*/  ISETP.GT.U32.AND P0, PT, R3, 0x727fffff, PT ;  /* 0x727fffff0300780c */ /* 0x000fda0003f04070 */
[----:B0-----:R-:W-:Y:S05]  /*0480*/  @!P0 BRA `(.L_x_5) ;  /* 0x0000000000148947 */ /* 0x001fea0003800000 */
[----:B------:R-:W-:Y:S01]  /*0490*/  IMAD.MOV.U32 R0, RZ, RZ, R11 ;  /* 0x000000ffff007224 */ /* 0x000fe200078e000b */
[----:B------:R-:W-:-:S07]  /*04a0*/  MOV R16, 0x4c0 ;  /* 0x000004c000107802 */ /* 0x000fce0000000f00 */
[----:B-1----:R-:W-:Y:S05]  /*04b0*/  CALL.REL.NOINC `($__internal_0_$__cuda_sm20_sqrt_rn_f32_slowpath) ;  /* 0x0000001c00c47944 */ /* 0x002fea0003c00000 */
[----:B------:R-:W-:Y:S01]  /*04c0*/  MOV R20, R11 ;  /* 0x0000000b00147202 */ /* 0x000fe20000000f00 */
[----:B------:R-:W-:Y:S06]  /*04d0*/  BRA `(.L_x_6) ;  /* 0x0000000000107947 */ /* 0x000fec0003800000 */
.L_x_5:
[----:B-1----:R-:W-:Y:S01]  /*04e0*/  FMUL.FTZ R20, R11, R12 ;  /* 0x0000000c0b147220 */ /* 0x002fe20000410000 */
[----:B------:R-:W-:-:S03]  /*04f0*/  FMUL.FTZ R0, R12, 0.5 ;  /* 0x3f0000000c007820 */ /* 0x000fc60000410000 */
[----:B------:R-:W-:-:S04]  /*0500*/  FFMA R3, -R20, R20, R11 ;  /* 0x0000001414037223 */ /* 0x000fc8000000010b */
[----:B------:R-:W-:-:S07]  /*0510*/  FFMA R20, R3, R0, R20 ;  /* 0x0000000003147223 */ /* 0x000fce0000000014 */
.L_x_6:
[----:B------:R-:W-:Y:S05]  /*0520*/  BSYNC.RECONVERGENT B0 ;  /* 0x0000000000007941 */ /* 0x000fea0003800200 */
.L_x_4:
[----:B------:R-:W0:Y:S08]  /*0530*/  MUFU.RCP R3, R6 ;  /* 0x0000000600037308 */ /* 0x000e300000001000 */
[----:B------:R-:W1:Y:S01]  /*0540*/  FCHK P0, R19, R6 ;  /* 0x0000000613007302 */ /* 0x000e620000000000 */
[----:B0-----:R-:W-:-:S04]  /*0550*/  FFMA R0, -R6, R3, 1 ;  /* 0x3f80000006007423 */ /* 0x001fc80000000103 */
[----:B------:R-:W-:-:S04]  /*0560*/  FFMA R0, R3, R0, R3 ;  /* 0x0000000003007223 */ /* 0x000fc80000000003 */
[----:B------:R-:W-:-:S04]  /*0570*/  FFMA R3, R0, R19, RZ ;  /* 0x0000001300037223 */ /* 0x000fc800000000ff */
[----:B------:R-:W-:-:S04]  /*0580*/  FFMA R12, -R6, R3, R19 ;  /* 0x00000003060c7223 */ /* 0x000fc80000000113 */
[----:B------:R-:W-:Y:S01]  /*0590*/  FFMA R3, R0, R12, R3 ;  /* 0x0000000c00037223 */ /* 0x000fe20000000003 */
[----:B-1----:R-:W-:Y:S06]  /*05a0*/  @!P0 BRA `(.L_x_7) ;  /* 0x0000000000108947 */ /* 0x002fec0003800000 */
[----:B------:R-:W-:Y:S01]  /*05b0*/  IMAD.MOV.U32 R3, RZ, RZ, R19 ;  /* 0x000000ffff037224 */ /* 0x000fe200078e0013 */
[----:B------:R-:W-:Y:S02]  /*05c0*/  MOV R0, R6 ;  /* 0x0000000600007202 */ /* 0x000fe40000000f00 */
[----:B------:R-:W-:-:S07]  /*05d0*/  MOV R12, 0x5f0 ;  /* 0x000005f0000c7802 */ /* 0x000fce0000000f00 */
[----:B------:R-:W-:Y:S05]  /*05e0*/  CALL.REL.NOINC `($__internal_1_$__cuda_sm3x_div_rn_noftz_f32_slowpath) ;  /* 0x0000001c00cc7944 */ /* 0x000fea0003c00000 */
.L_x_7:
[----:B------:R-:W0:Y:S01]  /*05f0*/  MUFU.RCP R11, R20 ;  /* 0x00000014000b7308 */ /* 0x000e220000001000 */
[----:B------:R-:W-:Y:S07]  /*0600*/  BSSY.RECONVERGENT B0, `(.L_x_8) ;  /* 0x000000c000007945 */ /* 0x000fee0003800200 */
[----:B------:R-:W1:Y:S01]  /*0610*/  FCHK P0, R3, R20 ;  /* 0x0000001403007302 */ /* 0x000e620000000000 */
[----:B0-----:R-:W-:-:S04]  /*0620*/  FFMA R0, R11, -R20, 1 ;  /* 0x3f8000000b007423 */ /* 0x001fc80000000814 */
[----:B------:R-:W-:-:S04]  /*0630*/  FFMA R0, R11, R0, R11 ;  /* 0x000000000b007223 */ /* 0x000fc8000000000b */
[----:B------:R-:W-:-:S04]  /*0640*/  FFMA R12, R0, R3, RZ ;  /* 0x00000003000c7223 */ /* 0x000fc800000000ff */
[----:B------:R-:W-:-:S04]  /*0650*/  FFMA R11, R12, -R20, R3 ;  /* 0x800000140c0b7223 */ /* 0x000fc80000000003 */
[----:B------:R-:W-:Y:S01]  /*0660*/  FFMA R0, R0, R11, R12 ;  /* 0x0000000b00007223 */ /* 0x000fe2000000000c */
[----:B-1----:R-:W-:Y:S06]  /*0670*/  @!P0 BRA `(.L_x_9) ;  /* 0x0000000000108947 */ /* 0x002fec0003800000 */
[----:B------:R-:W-:Y:S01]  /*0680*/  IMAD.MOV.U32 R0, RZ, RZ, R20 ;  /* 0x000000ffff007224 */ /* 0x000fe200078e0014 */
[----:B------:R-:W-:-:S07]  /*0690*/  MOV R12, 0x6b0 ;  /* 0x000006b0000c7802 */ /* 0x000fce0000000f00 */
[----:B------:R-:W-:Y:S05]  /*06a0*/  CALL.REL.NOINC `($__internal_1_$__cuda_sm3x_div_rn_noftz_f32_slowpath) ;  /* 0x0000001c009c7944 */ /* 0x000fea0003c00000 */
[----:B------:R-:W-:-:S07]  /*06b0*/  MOV R0, R3 ;  /* 0x0000000300007202 */ /* 0x000fce0000000f00 */
.L_x_9:
[----:B------:R-:W-:Y:S05]  /*06c0*/  BSYNC.RECONVERGENT B0 ;  /* 0x0000000000007941 */ /* 0x000fea0003800200 */
.L_x_8:
[----:B------:R-:W2:Y:S04]  /*06d0*/  LDG.E R12, desc[UR10][R14.64+-0x8] ;  /* 0xfffff80a0e0c7981 */ /* 0x000ea8000c1e1900 */
[----:B------:R-:W3:Y:S01]  /*06e0*/  LDG.E R3, desc[UR10][R14.64+-0x4] ;  /* 0xfffffc0a0e037981 */ /* 0x000ee2000c1e1900 */
[C---:B------:R-:W-:Y:S01]  /*06f0*/  FSETP.GE.AND P0, PT, R0.reuse, R5, PT ;  /* 0x000000050000720b */ /* 0x040fe20003f06000 */
[C---:B------:R-:W-:Y:S01]  /*0700*/  FADD R20, R0.reuse, R13 ;  /* 0x0000000d00147221 */ /* 0x040fe20000000000 */
[----:B------:R-:W-:Y:S01]  /*0710*/  FSETP.GTU.AND P1, PT, R0, R4, PT ;  /* 0x000000040000720b */ /* 0x000fe20003f2c000 */
[----:B------:R-:W-:Y:S10]  /*0720*/  BSSY.RECONVERGENT B0, `(.L_x_10) ;  /* 0x0000015000007945 */ /* 0x000ff40003800200 */
[----:B------:R-:W-:Y:S01]  /*0730*/  @!P0 FSEL R20, R20, R13, !P1 ;  /* 0x0000000d14148208 */ /* 0x000fe20004800000 */
[----:B--2---:R-:W-:-:S02]  /*0740*/  IMAD.IADD R12, R12, 0x1, -R7 ;  /* 0x000000010c0c7824 */ /* 0x004fc400078e0a07 */
[----:B---3--:R-:W-:-:S03]  /*0750*/  IMAD R3, R3, 0x3e8, RZ ;  /* 0x000003e803037824 */ /* 0x008fc600078e02ff */
[----:B------:R-:W-:-:S04]  /*0760*/  IABS R11, R12 ;  /* 0x0000000c000b7213 */ /* 0x000fc80000000000 */
[----:B------:R-:W-:Y:S02]  /*0770*/  IADD3 R11, PT, PT, R11, 0x1, RZ ;  /* 0x000000010b0b7810 */ /* 0x000fe40007ffe0ff */
[----:B------:R-:W-:Y:S02]  /*0780*/  I2FP.F32.S32 R19, R3 ;  /* 0x0000000300137245 */ /* 0x000fe40000201400 */
[----:B------:R-:W-:-:S04]  /*0790*/  I2FP.F32.S32 R12, R11 ;  /* 0x0000000b000c7245 */ /* 0x000fc80000201400 */
[----:B------:R0:W1:Y:S01]  /*07a0*/  MUFU.RSQ R17, R12 ;  /* 0x0000000c00117308 */ /* 0x0000620000001400 */
[----:B------:R-:W-:-:S05]  /*07b0*/  VIADD R11, R12, 0xf3000000 ;  /* 0xf30000000c0b7836 */ /* 0x000fca0000000000 */
[----:B------:R-:W-:-:S13]  /*07c0*/  ISETP.GT.U32.AND P2, PT, R11, 0x727fffff, PT ;  /* 0x727fffff0b00780c */ /* 0x000fda0003f44070 */
[----:B01----:R-:W-:Y:S05]  /*07d0*/  @!P2 BRA `(.L_x_11) ;  /* 0x000000000014a947 */ /* 0x003fea0003800000 */
[----:B------:R-:W-:Y:S02]  /*07e0*/  MOV R0, R12 ;  /* 0x0000000c00007202 */ /* 0x000fe40000000f00 */
[----:B------:R-:W-:-:S07]  /*07f0*/  MOV R16, 0x810 ;  /* 0x0000081000107802 */ /* 0x000fce0000000f00 */
[----:B------:R-:W-:Y:S05]  /*0800*/  CALL.REL.NOINC `($__internal_0_$__cuda_sm20_sqrt_rn_f32_slowpath) ;  /* 0x0000001800f07944 */ /* 0x000fea0003c00000 */
[----:B------:R-:W-:Y:S01]  /*0810*/  IMAD.MOV.U32 R13, RZ, RZ, R11 ;  /* 0x000000ffff0d7224 */ /* 0x000fe200078e000b */
[----:B------:R-:W-:Y:S06]  /*0820*/  BRA `(.L_x_12) ;  /* 0x0000000000107947 */ /* 0x000fec0003800000 */
.L_x_11:
[----:B------:R-:W-:Y:S01]  /*0830*/  FMUL.FTZ R13, R12, R17 ;  /* 0x000000110c0d7220 */ /* 0x000fe20000410000 */
[----:B------:R-:W-:-:S03]  /*0840*/  FMUL.FTZ R3, R17, 0.5 ;  /* 0x3f00000011037820 */ /* 0x000fc60000410000 */
[----:B------:R-:W-:-:S04]  /*0850*/  FFMA R0, -R13, R13, R12 ;  /* 0x0000000d0d007223 */ /* 0x000fc8000000010c */
[----:B------:R-:W-:-:S07]  /*0860*/  FFMA R13, R0, R3, R13 ;  /* 0x00000003000d7223 */ /* 0x000fce000000000d */
.L_x_12:
[----:B------:R-:W-:Y:S05]  /*0870*/  BSYNC.RECONVERGENT B0 ;  /* 0x0000000000007941 */ /* 0x000fea0003800200 */
.L_x_10:
        /* <DEDUP_REMOVED lines=8> */
[----:B------:R-:W-:Y:S01]  /*0900*/  MOV R3, R19 ;  /* 0x0000001300037202 */ /* 0x000fe20000000f00 */
[----:B------:R-:W-:Y:S01]  /*0910*/  IMAD.MOV.U32 R0, RZ, RZ, R6 ;  /* 0x000000ffff007224 */ /* 0x000fe200078e0006 */
[----:B------:R-:W-:-:S07]  /*0920*/  MOV R12, 0x940 ;  /* 0x00000940000c7802 */ /* 0x000fce0000000f00 */
[----:B------:R-:W-:Y:S05]  /*0930*/  CALL.REL.NOINC `($__internal_1_$__cuda_sm3x_div_rn_noftz_f32_slowpath) ;  /* 0x0000001800f87944 */ /* 0x000fea0003c00000 */
.L_x_13:
        /* <DEDUP_REMOVED lines=9> */
[----:B------:R-:W-:Y:S02]  /*09d0*/  MOV R0, R13 ;  /* 0x0000000d00007202 */ /* 0x000fe40000000f00 */
[----:B------:R-:W-:-:S07]  /*09e0*/  MOV R12, 0xa00 ;  /* 0x00000a00000c7802 */ /* 0x000fce0000000f00 */
[----:B------:R-:W-:Y:S05]  /*09f0*/  CALL.REL.NOINC `($__internal_1_$__cuda_sm3x_div_rn_noftz_f32_slowpath) ;  /* 0x0000001800c87944 */ /* 0x000fea0003c00000 */
[----:B------:R-:W-:-:S07]  /*0a00*/  IMAD.MOV.U32 R11, RZ, RZ, R3 ;  /* 0x000000ffff0b7224 */ /* 0x000fce00078e0003 */
.L_x_15:
[----:B------:R-:W-:Y:S05]  /*0a10*/  BSYNC.RECONVERGENT B0 ;  /* 0x0000000000007941 */ /* 0x000fea0003800200 */
.L_x_14:
[----:B------:R-:W2:Y:S04]  /*0a20*/  LDG.E R12, desc[UR10][R14.64] ;  /* 0x0000000a0e0c7981 */ /* 0x000ea8000c1e1900 */
[----:B------:R-:W3:Y:S01]  /*0a30*/  LDG.E R0, desc[UR10][R14.64+0x4] ;  /* 0x0000040a0e007981 */ /* 0x000ee2000c1e1900 */
[C---:B------:R-:W-:Y:S01]  /*0a40*/  FSETP.GE.AND P0, PT, R11.reuse, R5, PT ;  /* 0x000000050b00720b */ /* 0x040fe20003f06000 */
[----:B------:R-:W-:Y:S01]  /*0a50*/  FADD R13, R20, R11 ;  /* 0x0000000b140d7221 */ /* 0x000fe20000000000 */
[----:B------:R-:W-:Y:S01]  /*0a60*/  FSETP.GTU.AND P1, PT, R11, R4, PT ;  /* 0x000000040b00720b */ /* 0x000fe20003f2c000 */
[----:B------:R-:W-:Y:S10]  /*0a70*/  BSSY.RECONVERGENT B0, `(.L_x_16) ;  /* 0x0000015000007945 */ /* 0x000ff40003800200 */
[----:B------:R-:W-:-:S02]  /*0a80*/  @!P0 FSEL R13, R13, R20, !P1 ;  /* 0x000000140d0d8208 */ /* 0x000fc40004800000 */
        /* <DEDUP_REMOVED lines=15> */
.L_x_17:
[----:B-1----:R-:W-:Y:S01]  /*0b80*/  FMUL.FTZ R20, R17, R12 ;  /* 0x0000000c11147220 */ /* 0x002fe20000410000 */
[----:B------:R-:W-:-:S03]  /*0b90*/  FMUL.FTZ R0, R12, 0.5 ;  /* 0x3f0000000c007820 */ /* 0x000fc60000410000 */
[----:B------:R-:W-:-:S04]  /*0ba0*/  FFMA R3, -R20, R20, R17 ;  /* 0x0000001414037223 */ /* 0x000fc80000000111 */
[----:B------:R-:W-:-:S07]  /*0bb0*/  FFMA R20, R3, R0, R20 ;  /* 0x0000000003147223 */ /* 0x000fce0000000014 */
.L_x_18:
[----:B------:R-:W-:Y:S05]  /*0bc0*/  BSYNC.RECONVERGENT B0 ;  /* 0x0000000000007941 */ /* 0x000fea0003800200 */
.L_x_16:
        /* <DEDUP_REMOVED lines=12> */
.L_x_19:
        /* <DEDUP_REMOVED lines=13> */
.L_x_21:
[----:B------:R-:W-:Y:S05]  /*0d60*/  BSYNC.RECONVERGENT B0 ;  /* 0x0000000000007941 */ /* 0x000fea0003800200 */
.L_x_20:
[----:B------:R-:W2:Y:S04]  /*0d70*/  LDG.E R12, desc[UR10][R14.64+0x8] ;  /* 0x0000080a0e0c7981 */ /* 0x000ea8000c1e1900 */
[----:B------:R-:W3:Y:S01]  /*0d80*/  LDG.E R3, desc[UR10][R14.64+0xc] ;  /* 0x00000c0a0e037981 */ /* 0x000ee2000c1e1900 */
[C---:B------:R-:W-:Y:S01]  /*0d90*/  FSETP.GE.AND P0, PT, R0.reuse, R5, PT ;  /* 0x000000050000720b */ /* 0x040fe20003f06000 */
[----:B------:R-:W-:Y:S01]  /*0da0*/  FADD R20, R13, R0 ;  /* 0x000000000d147221 */ /* 0x000fe20000000000 */
        /* <DEDUP_REMOVED lines=18> */
.L_x_23:
[----:B------:R-:W-:Y:S01]  /*0ed0*/  FMUL.FTZ R13, R12, R17 ;  /* 0x000000110c0d7220 */ /* 0x000fe20000410000 */
[----:B------:R-:W-:-:S03]  /*0ee0*/  FMUL.FTZ R3, R17, 0.5 ;  /* 0x3f00000011037820 */ /* 0x000fc60000410000 */
[----:B------:R-:W-:-:S04]  /*0ef0*/  FFMA R0, -R13, R13, R12 ;  /* 0x0000000d0d007223 */ /* 0x000fc8000000010c */
[----:B------:R-:W-:-:S07]  /*0f00*/  FFMA R13, R0, R3, R13 ;  /* 0x00000003000d7223 */ /* 0x000fce000000000d */
.L_x_24:
[----:B------:R-:W-:Y:S05]  /*0f10*/  BSYNC.RECONVERGENT B0 ;  /* 0x0000000000007941 */ /* 0x000fea0003800200 */
.L_x_22:
        /* <DEDUP_REMOVED lines=12> */
.L_x_25:
        /* <DEDUP_REMOVED lines=13> */
.L_x_27:
[----:B------:R-:W-:Y:S05]  /*10b0*/  BSYNC.RECONVERGENT B0 ;  /* 0x0000000000007941 */ /* 0x000fea0003800200 */
.L_x_26:
[----:B------:R-:W-:Y:S01]  /*10c0*/  UIADD3 UR7, UPT, UPT, UR7, 0x4, URZ ;  /* 0x0000000407077890 */ /* 0x000fe2000fffe0ff */
[C---:B------:R-:W-:Y:S01]  /*10d0*/  FSETP.GE.AND P0, PT, R11.reuse, R5, PT ;  /* 0x000000050b00720b */ /* 0x040fe20003f06000 */
[----:B------:R-:W-:Y:S01]  /*10e0*/  FADD R13, R20, R11 ;  /* 0x0000000b140d7221 */ /* 0x000fe20000000000 */
[----:B------:R-:W-:Y:S01]  /*10f0*/  FSETP.GTU.AND P1, PT, R11, R4, PT ;  /* 0x000000040b00720b */ /* 0x000fe20003f2c000 */
[----:B------:R-:W-:Y:S01]  /*1100*/  UISETP.NE.AND UP0, UPT, UR7, URZ, UPT ;  /* 0x000000ff0700728c */ /* 0x000fe2000bf05270 */
[----:B------:R-:W-:-:S04]  /*1110*/  IADD3 R14, P2, PT, R14, 0x20, RZ ;  /* 0x000000200e0e7810 */ /* 0x000fc80007f5e0ff */
[----:B------:R-:W-:-:S05]  /*1120*/  IADD3.X R15, PT, PT, RZ, R15, RZ, P2, !PT ;  /* 0x0000000fff0f7210 */ /* 0x000fca00017fe4ff */
[----:B------:R-:W-:Y:S01]  /*1130*/  @!P0 FSEL R13, R13, R20, !P1 ;  /* 0x000000140d0d8208 */ /* 0x000fe20004800000 */
[----:B------:R-:W-:Y:S06]  /*1140*/  BRA.U UP0, `(.L_x_28) ;  /* 0xfffffff1009c7547 */ /* 0x000fec000b83ffff */
.L_x_3:
[----:B------:R-:W-:-:S09]  /*1150*/  UISETP.NE.AND UP0, UPT, UR8, URZ, UPT ;  /* 0x000000ff0800728c */ /* 0x000fd2000bf05270 */
[----:B------:R-:W-:Y:S05]  /*1160*/  BRA.U !UP0, `(.L_x_0) ;  /* 0x0000000908b47547 */ /* 0x000fea000b800000 */
[----:B------:R-:W-:-:S09]  /*1170*/  UISETP.NE.AND UP0, UPT, UR8, 0x1, UPT ;  /* 0x000000010800788c */ /* 0x000fd2000bf05270 */
[----:B------:R-:W-:Y:S05]  /*1180*/  BRA.U !UP0, `(.L_x_29) ;  /* 0x0000000508b87547 */ /* 0x000fea000b800000 */
[----:B------:R-:W0:Y:S01]  /*1190*/  LDC.64 R14, c[0x0][0x3a0] ;  /* 0x0000e800ff0e7b82 */ /* 0x000e220000000a00 */
[----:B------:R-:W-:-:S04]  /*11a0*/  IMAD.SHL.U32 R21, R2, 0x2, RZ ;  /* 0x0000000202157824 */ /* 0x000fc800078e00ff */
[----:B0-----:R-:W-:-:S05]  /*11b0*/  IMAD.WIDE.U32 R14, R21, 0x4, R14 ;  /* 0x00000004150e7825 */ /* 0x001fca00078e000e */
        /* <DEDUP_REMOVED lines=18> */
.L_x_31:
[----:B-1----:R-:W-:Y:S01]  /*12e0*/  FMUL.FTZ R20, R11, R12 ;  /* 0x0000000c0b147220 */ /* 0x002fe20000410000 */
[----:B------:R-:W-:-:S03]  /*12f0*/  FMUL.FTZ R0, R12, 0.5 ;  /* 0x3f0000000c007820 */ /* 0x000fc60000410000 */
[----:B------:R-:W-:-:S04]  /*1300*/  FFMA R3, -R20, R20, R11 ;  /* 0x0000001414037223 */ /* 0x000fc8000000010b */
[----:B------:R-:W-:-:S07]  /*1310*/  FFMA R20, R3, R0, R20 ;  /* 0x0000000003147223 */ /* 0x000fce0000000014 */
.L_x_32:
[----:B------:R-:W-:Y:S05]  /*1320*/  BSYNC.RECONVERGENT B0 ;  /* 0x0000000000007941 */ /* 0x000fea0003800200 */
.L_x_30:
        /* <DEDUP_REMOVED lines=12> */
.L_x_33:
        /* <DEDUP_REMOVED lines=13> */
.L_x_35:
[----:B------:R-:W-:Y:S05]  /*14c0*/  BSYNC.RECONVERGENT B0 ;  /* 0x0000000000007941 */ /* 0x000fea0003800200 */
.L_x_34:
[----:B------:R-:W2:Y:S04]  /*14d0*/  LDG.E R12, desc[UR10][R14.64+0x8] ;  /* 0x0000080a0e0c7981 */ /* 0x000ea8000c1e1900 */
[----:B------:R0:W3:Y:S01]  /*14e0*/  LDG.E R3, desc[UR10][R14.64+0xc] ;  /* 0x00000c0a0e037981 */ /* 0x0000e2000c1e1900 */
[C---:B------:R-:W-:Y:S01]  /*14f0*/  FSETP.GE.AND P0, PT, R0.reuse, R5, PT ;  /* 0x000000050000720b */ /* 0x040fe20003f06000 */
[----:B------:R-:W-:Y:S01]  /*1500*/  BSSY.RECONVERGENT B0, `(.L_x_36) ;  /* 0x0000017000007945 */ /* 0x000fe20003800200 */
[----:B------:R-:W-:Y:S01]  /*1510*/  FSETP.GTU.AND P1, PT, R0, R4, PT ;  /* 0x000000040000720b */ /* 0x000fe20003f2c000 */
[----:B0-----:R-:W-:-:S10]  /*1520*/  FADD R14, R13, R0 ;  /* 0x000000000d0e7221 */ /* 0x001fd40000000000 */
[----:B------:R-:W-:Y:S01]  /*1530*/  @!P0 FSEL R14, R14, R13, !P1 ;  /* 0x0000000d0e0e8208 */ /* 0x000fe20004800000 */
[----:B--2---:R-:W-:Y:S02]  /*1540*/  IMAD.IADD R12, R12, 0x1, -R7 ;  /* 0x000000010c0c7824 */ /* 0x004fe400078e0a07 */
        /* <DEDUP_REMOVED lines=14> */
.L_x_37:
[----:B------:R-:W-:Y:S01]  /*1630*/  FMUL.FTZ R13, R12, R17 ;  /* 0x000000110c0d7220 */ /* 0x000fe20000410000 */
[----:B------:R-:W-:-:S03]  /*1640*/  FMUL.FTZ R3, R17, 0.5 ;  /* 0x3f00000011037820 */ /* 0x000fc60000410000 */
[----:B------:R-:W-:-:S04]  /*1650*/  FFMA R0, -R13, R13, R12 ;  /* 0x0000000d0d007223 */ /* 0x000fc8000000010c */
[----:B------:R-:W-:-:S07]  /*1660*/  FFMA R13, R0, R3, R13 ;  /* 0x00000003000d7223 */ /* 0x000fce000000000d */
.L_x_38:
[----:B------:R-:W-:Y:S05]  /*1670*/  BSYNC.RECONVERGENT B0 ;  /* 0x0000000000007941 */ /* 0x000fea0003800200 */
.L_x_36:
        /* <DEDUP_REMOVED lines=12> */
.L_x_39:
        /* <DEDUP_REMOVED lines=13> */
.L_x_41:
[----:B------:R-:W-:Y:S05]  /*1810*/  BSYNC.RECONVERGENT B0 ;  /* 0x0000000000007941 */ /* 0x000fea0003800200 */
.L_x_40:
[C---:B------:R-:W-:Y:S01]  /*1820*/  FSETP.GE.AND P0, PT, R11.reuse, R5, PT ;  /* 0x000000050b00720b */ /* 0x040fe20003f06000 */
[----:B------:R-:W-:Y:S01]  /*1830*/  FADD R13, R14, R11 ;  /* 0x0000000b0e0d7221 */ /* 0x000fe20000000000 */
[----:B------:R-:W-:Y:S02]  /*1840*/  FSETP.GTU.AND P1, PT, R11, R4, PT ;  /* 0x000000040b00720b */ /* 0x000fe40003f2c000 */
[----:B------:R-:W-:-:S09]  /*1850*/  IADD3 R2, PT, PT, R21, 0x2, -R2 ;  /* 0x0000000215027810 */ /* 0x000fd20007ffe802 */
[----:B------:R-:W-:-:S07]  /*1860*/  @!P0 FSEL R13, R13, R14, !P1 ;  /* 0x0000000e0d0d8208 */ /* 0x000fce0004800000 */
.L_x_29:
[----:B------:R-:W0:Y:S02]  /*1870*/  LDCU UR4, c[0x0][0x398] ;  /* 0x00007300ff0477ac */ /* 0x000e240008000800 */
[----:B0-----:R-:W-:-:S04]  /*1880*/  ULOP3.LUT UR4, UR4, 0x1, URZ, 0xc0, !UPT ;  /* 0x0000000104047892 */ /* 0x001fc8000f8ec0ff */
[----:B------:R-:W-:-:S09]  /*1890*/  UISETP.NE.U32.AND UP0, UPT, UR4, 0x1, UPT ;  /* 0x000000010400788c */ /* 0x000fd2000bf05070 */
[----:B------:R-:W-:Y:S05]  /*18a0*/  BRA.U UP0, `(.L_x_0) ;  /* 0x0000000100e47547 */ /* 0x000fea000b800000 */
[----:B------:R-:W0:Y:S01]  /*18b0*/  LDC.64 R14, c[0x0][0x3a0] ;  /* 0x0000e800ff0e7b82 */ /* 0x000e220000000a00 */
[----:B------:R-:W-:-:S05]  /*18c0*/  SHF.L.U32 R3, R2, 0x1, RZ ;  /* 0x0000000102037819 */ /* 0x000fca00000006ff */
        /* <DEDUP_REMOVED lines=14> */
[----:B------:R-:W-:Y:S02]  /*19b0*/  MOV R0, R17 ;  /* 0x0000001100007202 */ /* 0x000fe40000000f00 */
[----:B------:R-:W-:-:S07]  /*19c0*/  MOV R16, 0x19e0 ;  /* 0x000019e000107802 */ /* 0x000fce0000000f00 */
[----:B-1----:R-:W-:Y:S05]  /*19d0*/  CALL.REL.NOINC `($__internal_0_$__cuda_sm20_sqrt_rn_f32_slowpath) ;  /* 0x00000008007c7944 */ /* 0x002fea0003c00000 */
[----:B------:R-:W-:Y:S01]  /*19e0*/  IMAD.MOV.U32 R2, RZ, RZ, R11 ;  /* 0x000000ffff027224 */ /* 0x000fe200078e000b */
[----:B------:R-:W-:Y:S06]  /*19f0*/  BRA `(.L_x_44) ;  /* 0x0000000000107947 */ /* 0x000fec0003800000 */
.L_x_43:
[----:B-1----:R-:W-:Y:S01]  /*1a00*/  FMUL.FTZ R2, R17, R12 ;  /* 0x0000000c11027220 */ /* 0x002fe20000410000 */
[----:B------:R-:W-:-:S03]  /*1a10*/  FMUL.FTZ R0, R12, 0.5 ;  /* 0x3f0000000c007820 */ /* 0x000fc60000410000 */
[----:B------:R-:W-:-:S04]  /*1a20*/  FFMA R3, -R2, R2, R17 ;  /* 0x0000000202037223 */ /* 0x000fc80000000111 */
[----:B------:R-:W-:-:S07]  /*1a30*/  FFMA R2, R3, R0, R2 ;  /* 0x0000000003027223 */ /* 0x000fce0000000002 */
.L_x_44:
[----:B------:R-:W-:Y:S05]  /*1a40*/  BSYNC.RECONVERGENT B0 ;  /* 0x0000000000007941 */ /* 0x000fea0003800200 */
.L_x_42:
        /* <DEDUP_REMOVED lines=8> */
[----:B------:R-:W-:Y:S02]  /*1ad0*/  MOV R3, R15 ;  /* 0x0000000f00037202 */ /* 0x000fe40000000f00 */
[----:B------:R-:W-:Y:S02]  /*1ae0*/  MOV R0, R6 ;  /* 0x0000000600007202 */ /* 0x000fe40000000f00 */
[----:B------:R-:W-:-:S07]  /*1af0*/  MOV R12, 0x1b10 ;  /* 0x00001b10000c7802 */ /* 0x000fce0000000f00 */
[----:B------:R-:W-:Y:S05]  /*1b00*/  CALL.REL.NOINC `($__internal_1_$__cuda_sm3x_div_rn_noftz_f32_slowpath) ;  /* 0x0000000800847944 */ /* 0x000fea0003c00000 */
.L_x_45:
        /* <DEDUP_REMOVED lines=13> */
.L_x_47:
[----:B------:R-:W-:Y:S05]  /*1be0*/  BSYNC.RECONVERGENT B0 ;  /* 0x0000000000007941 */ /* 0x000fea0003800200 */
.L_x_46:
[C---:B------:R-:W-:Y:S01]  /*1bf0*/  FSETP.GE.AND P0, PT, R0.reuse, R5, PT ;  /* 0x000000050000720b */ /* 0x040fe20003f06000 */
[----:B------:R-:W-:Y:S01]  /*1c00*/  FADD R2, R13, R0 ;  /* 0x000000000d027221 */ /* 0x000fe20000000000 */
[----:B------:R-:W-:-:S11]  /*1c10*/  FSETP.GTU.AND P1, PT, R0, R4, PT ;  /* 0x000000040000720b */ /* 0x000fd60003f2c000 */
[----:B------:R-:W-:-:S04]  /*1c20*/  @!P0 FSEL R2, R2, R13, !P1 ;  /* 0x0000000d02028208 */ /* 0x000fc80004800000 */
[----:B------:R-:W-:-:S07]  /*1c30*/  MOV R13, R2 ;  /* 0x00000002000d7202 */ /* 0x000fce0000000f00 */
.L_x_0:
[----:B------:R-:W0:Y:S02]  /*1c40*/  LDC.64 R14, c[0x0][0x388] ;  /* 0x0000e200ff0e7b82 */ /* 0x000e240000000a00 */
[----:B0-----:R-:W-:-:S05]  /*1c50*/  IMAD.WIDE R2, R7, 0x4, R14 ;  /* 0x0000000407027825 */ /* 0x001fca00078e020e */
[----:B------:R-:W2:Y:S01]  /*1c60*/  LDG.E R0, desc[UR10][R2.64] ;  /* 0x0000000a02007981 */ /* 0x000ea2000c1e1900 */
[----:B------:R-:W0:Y:S01]  /*1c70*/  S2UR UR6, SR_CgaCtaId ;  /* 0x00000000000679c3 */ /* 0x000e220000008800 */
[----:B--2---:R-:W-:-:S05]  /*1c80*/  FADD R13, R0, R13 ;  /* 0x0000000d000d7221 */ /* 0x004fca0000000000 */
[----:B------:R1:W-:Y:S02]  /*1c90*/  STG.E desc[UR10][R2.64], R13 ;  /* 0x0000000d02007986 */ /* 0x0003e4000c10190a */
[----:B------:R-:W-:Y:S06]  /*1ca0*/  BAR.SYNC.DEFER_BLOCKING 0x0 ;  /* 0x0000000000007b1d */ /* 0x000fec0000010000 */
[----:B------:R-:W2:Y:S01]  /*1cb0*/  LDG.E R0, desc[UR10][R2.64] ;  /* 0x0000000a02007981 */ /* 0x000ea2000c1e1900 */
[----:B------:R-:W-:Y:S01]  /*1cc0*/  UMOV UR5, 0x400 ;  /* 0x0000040000057882 */ /* 0x000fe20000000000 */
[----:B------:R-:W-:Y:S01]  /*1cd0*/  ISETP.NE.AND P0, PT, R9, RZ, PT ;  /* 0x000000ff0900720c */ /* 0x000fe20003f05270 */
[----:B------:R-:W-:Y:S01]  /*1ce0*/  UIADD3 UR4, UPT, UPT, UR5, 0x800, URZ ;  /* 0x0000080005047890 */ /* 0x000fe2000fffe0ff */
[----:B------:R-:W-:Y:S03]  /*1cf0*/  BSSY.RECONVERGENT B0, `(.L_x_48) ;  /* 0x0000010000007945 */ /* 0x000fe60003800200 */
[----:B0-----:R-:W-:-:S06]  /*1d00*/  ULEA UR4, UR6, UR4, 0x18 ;  /* 0x0000000406047291 */ /* 0x001fcc000f8ec0ff */
[----:B------:R-:W-:-:S05]  /*1d10*/  LEA R11, R9, UR4, 0x2 ;  /* 0x00000004090b7c11 */ /* 0x000fca000f8e10ff */
[----:B--2---:R1:W-:Y:S01]  /*1d20*/  STS [R11+0x4], R0 ;  /* 0x000004000b007388 */ /* 0x0043e20000000800 */
[----:B------:R-:W-:Y:S05]  /*1d30*/  @P0 BRA `(.L_x_49) ;  /* 0x00000000002c0947 */ /* 0x000fea0003800000 */
[----:B------:R-:W-:-:S13]  /*1d40*/  ISETP.NE.AND P0, PT, R7, RZ, PT ;  /* 0x000000ff0700720c */ /* 0x000fda0003f05270 */
[----:B------:R-:W1:Y:S02]  /*1d50*/  @!P0 LDC.64 R4, c[0x0][0x388] ;  /* 0x0000e200ff048b82 */ /* 0x000e640000000a00 */
[----:B-1----:R-:W2:Y:S01]  /*1d60*/  @!P0 LDG.E R0, desc[UR10][R4.64] ;  /* 0x0000000a04008981 */ /* 0x002ea2000c1e1900 */
[----:B------:R-:W-:-:S04]  /*1d70*/  IMAD.IADD R13, R8, 0x1, R7 ;  /* 0x00000001080d7824 */ /* 0x000fc800078e0207 */
[----:B------:R-:W-:-:S06]  /*1d80*/  IMAD.WIDE.U32 R12, R13, 0x4, R14 ;  /* 0x000000040d0c7825 */ /* 0x000fcc00078e000e */
[----:B------:R-:W3:Y:S04]  /*1d90*/  LDG.E R12, desc[UR10][R12.64] ;  /* 0x0000000a0c0c7981 */ /* 0x000ee8000c1e1900 */
[----:B------:R-:W2:Y:S01]  /*1da0*/  @P0 LDG.E R0, desc[UR10][R2.64+-0x4] ;  /* 0xfffffc0a02000981 */ /* 0x000ea2000c1e1900 */
[----:B------:R-:W-:Y:S01]  /*1db0*/  ULEA UR4, UR6, UR5, 0x18 ;  /* 0x0000000506047291 */ /* 0x000fe2000f8ec0ff */
[----:B------:R-:W-:-:S08]  /*1dc0*/  LEA R15, R8, R11, 0x2 ;  /* 0x0000000b080f7211 */ /* 0x000fd000078e10ff */
[----:B--2---:R0:W-:Y:S04]  /*1dd0*/  STS [UR4+0x800], R0 ;  /* 0x00080000ff007988 */ /* 0x0041e80008000804 */
[----:B---3--:R0:W-:Y:S02]  /*1de0*/  STS [R15+0x4], R12 ;  /* 0x0000040c0f007388 */ /* 0x0081e40000000800 */
.L_x_49:
[----:B------:R-:W-:Y:S05]  /*1df0*/  BSYNC.RECONVERGENT B0 ;  /* 0x0000000000007941 */ /* 0x000fea0003800200 */
.L_x_48:
[----:B------:R-:W2:Y:S01]  /*1e00*/  LDCU UR4, c[0x0][0x390] ;  /* 0x00007200ff0477ac */ /* 0x000ea20008000800 */
[----:B------:R-:W-:Y:S01]  /*1e10*/  BAR.SYNC.DEFER_BLOCKING 0x0 ;  /* 0x0000000000007b1d */ /* 0x000fe20000010000 */
[----:B------:R-:W-:-:S05]  /*1e20*/  ISETP.NE.AND P1, PT, R7, RZ, PT ;  /* 0x000000ff0700720c */ /* 0x000fca0003f25270 */
[----:B------:R-:W-:Y:S01]  /*1e30*/  BSSY.RECONVERGENT B0, `(.L_x_50) ;  /* 0x000001b000007945 */ /* 0x000fe20003800200 */
[----:B--2---:R-:W-:-:S06]  /*1e40*/  UIADD3 UR4, UPT, UPT, UR4, -0x1, URZ ;  /* 0xffffffff04047890 */ /* 0x004fcc000fffe0ff */
[----:B------:R-:W-:-:S13]  /*1e50*/  ISETP.NE.AND P0, PT, R7, UR4, PT ;  /* 0x0000000407007c0c */ /* 0x000fda000bf05270 */
[----:B------:R-:W-:Y:S05]  /*1e60*/  @P0 BRA P1, `(.L_x_51) ;  /* 0x0000000000080947 */ /* 0x000fea0000800000 */
[----:B-1----:R1:W5:Y:S01]  /*1e70*/  LDG.E R11, desc[UR10][R2.64] ;  /* 0x0000000a020b7981 */ /* 0x002362000c1e1900 */
[----:B------:R-:W-:Y:S05]  /*1e80*/  BRA `(.L_x_52) ;  /* 0x0000000000547947 */ /* 0x000fea0003800000 */
.L_x_51:
[----:B01----:R-:W-:Y:S01]  /*1e90*/  LDS R0, [R11] ;  /* 0x000000000b007984 */ /* 0x003fe20000000800 */
[----:B------:R-:W-:Y:S02]  /*1ea0*/  HFMA2 R5, -RZ, RZ, 1.666015625, -0.052093505859375 ;  /* 0x3eaaaaabff057431 */ /* 0x000fe400000001ff */
[----:B------:R-:W-:Y:S01]  /*1eb0*/  IMAD.MOV.U32 R4, RZ, RZ, 0x40400000 ;  /* 0x40400000ff047424 */ /* 0x000fe200078e00ff */
[----:B------:R-:W-:Y:S01]  /*1ec0*/  BSSY.RECONVERGENT B1, `(.L_x_53) ;  /* 0x0000010000017945 */ /* 0x000fe20003800200 */
[----:B------:R-:W0:Y:S04]  /*1ed0*/  LDS R3, [R11+0x4] ;  /* 0x000004000b037984 */ /* 0x000e280000000800 */
[----:B------:R-:W1:Y:S01]  /*1ee0*/  LDS R2, [R11+0x8] ;  /* 0x000008000b027984 */ /* 0x000e620000000800 */
[----:B0-----:R-:W-:Y:S01]  /*1ef0*/  FADD R3, R0, R3 ;  /* 0x0000000300037221 */ /* 0x001fe20000000000 */
[----:B------:R-:W-:-:S03]  /*1f00*/  FFMA R0, R5, -R4, 1 ;  /* 0x3f80000005007423 */ /* 0x000fc60000000804 */
[----:B-1----:R-:W-:Y:S01]  /*1f10*/  FADD R3, R3, R2 ;  /* 0x0000000203037221 */ /* 0x002fe20000000000 */
[----:B------:R-:W-:-:S03]  /*1f20*/  FFMA R0, R0, R5, 0.3333333432674407959 ;  /* 0x3eaaaaab00007423 */ /* 0x000fc60000000005 */
[----:B------:R-:W0:Y:S01]  /*1f30*/  FCHK P0, R3, 3 ;  /* 0x4040000003007902 */ /* 0x000e220000000000 */
[----:B------:R-:W-:-:S04]  /*1f40*/  FFMA R2, R3, R0, RZ ;  /* 0x0000000003027223 */ /* 0x000fc800000000ff */
[----:B------:R-:W-:-:S04]  /*1f50*/  FFMA R5, R2, -3, R3 ;  /* 0xc040000002057823 */ /* 0x000fc80000000003 */
[----:B------:R-:W-:Y:S01]  /*1f60*/  FFMA R0, R0, R5, R2 ;  /* 0x0000000500007223 */ /* 0x000fe20000000002 */
[----:B0-----:R-:W-:Y:S06]  /*1f70*/  @!P0 BRA `(.L_x_54) ;  /* 0x0000000000108947 */ /* 0x001fec0003800000 */
[----:B------:R-:W-:Y:S02]  /*1f80*/  MOV R0, 0x40400000 ;  /* 0x4040000000007802 */ /* 0x000fe40000000f00 */
[----:B------:R-:W-:-:S07]  /*1f90*/  MOV R12, 0x1fb0 ;  /* 0x00001fb0000c7802 */ /* 0x000fce0000000f00 */
[----:B------:R-:W-:Y:S05]  /*1fa0*/  CALL.REL.NOINC `($__internal_1_$__cuda_sm3x_div_rn_noftz_f32_slowpath) ;  /* 0x00000004005c7944 */ /* 0x000fea0003c00000 */
[----:B------:R-:W-:-:S07]  /*1fb0*/  MOV R0, R3 ;  /* 0x0000000300007202 */ /* 0x000fce0000000f00 */
.L_x_54:
[----:B------:R-:W-:Y:S05]  /*1fc0*/  BSYNC.RECONVERGENT B1 ;  /* 0x0000000000017941 */ /* 0x000fea0003800200 */
.L_x_53:
[----:B------:R-:W-:-:S07]  /*1fd0*/  IMAD.MOV.U32 R11, RZ, RZ, R0 ;  /* 0x000000ffff0b7224 */ /* 0x000fce00078e0000 */
.L_x_52:
[----:B------:R-:W-:Y:S05]  /*1fe0*/  BSYNC.RECONVERGENT B0 ;  /* 0x0000000000007941 */ /* 0x000fea0003800200 */
.L_x_50:
[----:B------:R-:W1:Y:S01]  /*1ff0*/  LDC.64 R4, c[0x0][0x380] ;  /* 0x0000e000ff047b82 */ /* 0x000e620000000a00 */
[----:B------:R-:W2:Y:S01]  /*2000*/  LDCU UR4, c[0x0][0x370] ;  /* 0x00006e00ff0477ac */ /* 0x000ea20008000800 */
[----:B0-----:R-:W-:Y:S01]  /*2010*/  HFMA2 R0, -RZ, RZ, -1.875, 0 ;  /* 0xbf800000ff007431 */ /* 0x001fe200000001ff */
[----:B------:R-:W-:Y:S01]  /*2020*/  BSSY.RECONVERGENT B0, `(.L_x_55) ;  /* 0x000000f000007945 */ /* 0x000fe20003800200 */
[----:B------:R-:W-:Y:S01]  /*2030*/  MOV R6, 0xffffffff ;  /* 0xffffffff00067802 */ /* 0x000fe20000000f00 */
[----:B------:R-:W0:Y:S01]  /*2040*/  LDCU UR5, c[0x0][0x390] ;  /* 0x00007200ff0577ac */ /* 0x000e220008000800 */
[----:B--2---:R-:W-:Y:S02]  /*2050*/  IMAD R12, R8, UR4, RZ ;  /* 0x00000004080c7c24 */ /* 0x004fe4000f8e02ff */
[----:B-1----:R-:W-:-:S05]  /*2060*/  IMAD.WIDE R2, R7, 0x4, R4 ;  /* 0x0000000407027825 */ /* 0x002fca00078e0204 */
[----:B-----5:R1:W-:Y:S01]  /*2070*/  STG.E desc[UR10][R2.64], R11 ;  /* 0x0000000b02007986 */ /* 0x0203e2000c10190a */
[----:B0-----:R-:W-:Y:S06]  /*2080*/  BAR.SYNC.DEFER_BLOCKING 0x0 ;  /* 0x0000000000007b1d */ /* 0x001fec0000010000 */
.L_x_56:
[----:B-1----:R-:W-:-:S06]  /*2090*/  IMAD.WIDE R2, R7, 0x4, R4 ;  /* 0x0000000407027825 */ /* 0x002fcc00078e0204 */
[----:B------:R-:W2:Y:S02]  /*20a0*/  LDG.E R3, desc[UR10][R2.64] ;  /* 0x0000000a02037981 */ /* 0x000ea4000c1e1900 */
[----:B--2---:R-:W-:-:S04]  /*20b0*/  FSETP.GT.AND P0, PT, R3, R0, PT ;  /* 0x000000000300720b */ /* 0x004fc80003f04000 */
[----:B------:R-:W-:Y:S01]  /*20c0*/  SEL R6, R7, R6, P0 ;  /* 0x0000000607067207 */ /* 0x000fe20000000000 */
[----:B------:R-:W-:Y:S01]  /*20d0*/  IMAD.IADD R7, R12, 0x1, R7 ;  /* 0x000000010c077824 */ /* 0x000fe200078e0207 */
[----:B------:R-:W-:-:S04]  /*20e0*/  FSEL R0, R3, R0, P0 ;  /* 0x0000000003007208 */ /* 0x000fc80000000000 */
[----:B------:R-:W-:-:S13]  /*20f0*/  ISETP.GE.AND P1, PT, R7, UR5, PT ;  /* 0x0000000507007c0c */ /* 0x000fda000bf26270 */
[----:B------:R-:W-:Y:S05]  /*2100*/  @!P1 BRA `(.L_x_56) ;  /* 0xfffffffc00e09947 */ /* 0x000fea000383ffff */
[----:B------:R-:W-:Y:S05]  /*2110*/  BSYNC.RECONVERGENT B0 ;  /* 0x0000000000007941 */ /* 0x000fea0003800200 */
.L_x_55:
[----:B------:R-:W0:Y:S01]  /*2120*/  S2UR UR6, SR_CgaCtaId ;  /* 0x00000000000679c3 */ /* 0x000e220000008800 */
[----:B------:R-:W-:Y:S01]  /*2130*/  UMOV UR5, 0x400 ;  /* 0x0000040000057882 */ /* 0x000fe20000000000 */
[----:B------:R-:W-:Y:S01]  /*2140*/  ISETP.GE.U32.AND P0, PT, R8, 0x2, PT ;  /* 0x000000020800780c */ /* 0x000fe20003f06070 */
[----:B------:R-:W-:Y:S02]  /*2150*/  UIADD3 UR4, UPT, UPT, UR5, 0x400, URZ ;  /* 0x0000040005047890 */ /* 0x000fe4000fffe0ff */
[----:B0-----:R-:W-:Y:S02]  /*2160*/  ULEA UR5, UR6, UR5, 0x18 ;  /* 0x0000000506057291 */ /* 0x001fe4000f8ec0ff */
[----:B------:R-:W-:-:S04]  /*2170*/  ULEA UR4, UR6, UR4, 0x18 ;  /* 0x0000000406047291 */ /* 0x000fc8000f8ec0ff */
[C---:B------:R-:W-:Y:S02]  /*2180*/  LEA R3, R9.reuse, UR5, 0x2 ;  /* 0x0000000509037c11 */ /* 0x040fe4000f8e10ff */
[----:B------:R-:W-:-:S03]  /*2190*/  LEA R5, R9, UR4, 0x2 ;  /* 0x0000000409057c11 */ /* 0x000fc6000f8e10ff */
[----:B------:R0:W-:Y:S04]  /*21a0*/  STS [R3], R0 ;  /* 0x0000000003007388 */ /* 0x0001e80000000800 */
[----:B------:R0:W-:Y:S01]  /*21b0*/  STS [R5], R6 ;  /* 0x0000000605007388 */ /* 0x0001e20000000800 */
[----:B------:R-:W-:Y:S06]  /*21c0*/  BAR.SYNC.DEFER_BLOCKING 0x0 ;  /* 0x0000000000007b1d */ /* 0x000fec0000010000 */
[----:B------:R-:W-:Y:S05]  /*21d0*/  @!P0 BRA `(.L_x_57) ;  /* 0x0000000000448947 */ /* 0x000fea0003800000 */
.L_x_60:
[----:B------:R-:W-:Y:S01]  /*21e0*/  MOV R4, R8 ;  /* 0x0000000800047202 */ /* 0x000fe20000000f00 */
[----:B------:R-:W-:Y:S01]  /*21f0*/  BSSY.RECONVERGENT B0, `(.L_x_58) ;  /* 0x000000c000007945 */ /* 0x000fe20003800200 */
[----:B------:R-:W-:-:S04]  /*2200*/  SHF.R.U32.HI R8, RZ, 0x1, R8 ;  /* 0x00000001ff087819 */ /* 0x000fc80000011608 */
[----:B------:R-:W-:-:S13]  /*2210*/  ISETP.GE.U32.AND P0, PT, R9, R8, PT ;  /* 0x000000080900720c */ /* 0x000fda0003f06070 */
[----:B-1----:R-:W-:Y:S05]  /*2220*/  @P0 BRA `(.L_x_59) ;  /* 0x0000000000200947 */ /* 0x002fea0003800000 */
[----:B------:R-:W-:Y:S01]  /*2230*/  LEA R2, R8, R3, 0x2 ;  /* 0x0000000308027211 */ /* 0x000fe200078e10ff */
[----:B0-----:R-:W-:Y:S05]  /*2240*/  LDS R0, [R3] ;  /* 0x0000000003007984 */ /* 0x001fea0000000800 */
[----:B------:R-:W0:Y:S02]  /*2250*/  LDS R2, [R2] ;  /* 0x0000000002027984 */ /* 0x000e240000000800 */
[----:B0-----:R-:W-:-:S13]  /*2260*/  FSETP.GEU.AND P0, PT, R0, R2, PT ;  /* 0x000000020000720b */ /* 0x001fda0003f0e000 */
[----:B------:R-:W-:Y:S01]  /*2270*/  @!P0 IMAD R0, R8, 0x4, R5 ;  /* 0x0000000408008824 */ /* 0x000fe200078e0205 */
[----:B------:R-:W-:Y:S05]  /*2280*/  @!P0 STS [R3], R2 ;  /* 0x0000000203008388 */ /* 0x000fea0000000800 */
[----:B------:R-:W0:Y:S04]  /*2290*/  @!P0 LDS R0, [R0] ;  /* 0x0000000000008984 */ /* 0x000e280000000800 */
[----:B0-----:R1:W-:Y:S02]  /*22a0*/  @!P0 STS [R5], R0 ;  /* 0x0000000005008388 */ /* 0x0013e40000000800 */
.L_x_59:
[----:B------:R-:W-:Y:S05]  /*22b0*/  BSYNC.RECONVERGENT B0 ;  /* 0x0000000000007941 */ /* 0x000fea0003800200 */
.L_x_58:
[----:B------:R-:W-:Y:S01]  /*22c0*/  BAR.SYNC.DEFER_BLOCKING 0x0 ;  /* 0x0000000000007b1d */ /* 0x000fe20000010000 */
[----:B------:R-:W-:-:S13]  /*22d0*/  ISETP.GT.U32.AND P0, PT, R4, 0x3, PT ;  /* 0x000000030400780c */ /* 0x000fda0003f04070 */
[----:B------:R-:W-:Y:S05]  /*22e0*/  @P0 BRA `(.L_x_60) ;  /* 0xfffffffc00bc0947 */ /* 0x000fea000383ffff */
.L_x_57:
[----:B------:R-:W-:-:S13]  /*22f0*/  ISETP.NE.AND P0, PT, R9, RZ, PT ;  /* 0x000000ff0900720c */ /* 0x000fda0003f05270 */
[----:B------:R-:W-:Y:S05]  /*2300*/  @P0 EXIT ;  /* 0x000000000000094d */ /* 0x000fea0003800000 */
[----:B------:R-:W2:Y:S01]  /*2310*/  S2UR UR5, SR_CgaCtaId ;  /* 0x00000000000579c3 */ /* 0x000ea20000008800 */
[----:B------:R-:W-:-:S07]  /*2320*/  UMOV UR4, 0x400 ;  /* 0x0000040000047882 */ /* 0x000fce0000000000 */
[----:B0-----:R-:W0:Y:S08]  /*2330*/  LDC.64 R2, c[0x0][0x3a8] ;  /* 0x0000ea00ff027b82 */ /* 0x001e300000000a00 */
[----:B-1----:R-:W1:Y:S01]  /*2340*/  LDC.64 R4, c[0x0][0x3b0] ;  /* 0x0000ec00ff047b82 */ /* 0x002e620000000a00 */
[----:B--2---:R-:W-:Y:S01]  /*2350*/  ULEA UR4, UR5, UR4, 0x18 ;  /* 0x0000000405047291 */ /* 0x004fe2000f8ec0ff */
[----:B0-----:R-:W-:-:S08]  /*2360*/  IMAD.WIDE.U32 R2, R10, 0x4, R2 ;  /* 0x000000040a027825 */ /* 0x001fd000078e0002 */
[----:B------:R-:W0:Y:S04]  /*2370*/  LDS R7, [UR4] ;  /* 0x00000004ff077984 */ /* 0x000e280008000800 */
[----:B------:R-:W2:Y:S01]  /*2380*/  LDS R9, [UR4+0x400] ;  /* 0x00040004ff097984 */ /* 0x000ea20008000800 */
[----:B-1----:R-:W-:-:S03]  /*2390*/  IMAD.WIDE.U32 R10, R10, 0x4, R4 ;  /* 0x000000040a0a7825 */ /* 0x002fc600078e0004 */
[----:B0-----:R-:W-:Y:S04]  /*23a0*/  STG.E desc[UR10][R2.64], R7 ;  /* 0x0000000702007986 */ /* 0x001fe8000c10190a */
[----:B--2---:R-:W-:Y:S01]  /*23b0*/  STG.E desc[UR10][R10.64], R9 ;  /* 0x000000090a007986 */ /* 0x004fe2000c10190a */
[----:B------:R-:W-:Y:S05]  /*23c0*/  EXIT ;  /* 0x000000000000794d */ /* 0x000fea0003800000 */
        .weak           $__internal_0_$__cuda_sm20_sqrt_rn_f32_slowpath
        .type           $__internal_0_$__cuda_sm20_sqrt_rn_f32_slowpath,@function
        .size           $__internal_0_$__cuda_sm20_sqrt_rn_f32_slowpath,($__internal_1_$__cuda_sm3x_div_rn_noftz_f32_slowpath - $__internal_0_$__cuda_sm20_sqrt_rn_f32_slowpath)
$__internal_0_$__cuda_sm20_sqrt_rn_f32_slowpath:
[----:B------:R-:W-:-:S13]  /*23d0*/  LOP3.LUT P0, RZ, R0, 0x7fffffff, RZ, 0xc0, !PT ;  /* 0x7fffffff00ff7812 */ /* 0x000fda000780c0ff */
[----:B------:R-:W-:Y:S01]  /*23e0*/  @!P0 MOV R11, R0 ;  /* 0x00000000000b8202 */ /* 0x000fe20000000f00 */
[----:B------:R-:W-:Y:S06]  /*23f0*/  @!P0 BRA `(.L_x_61) ;  /* 0x0000000000408947 */ /* 0x000fec0003800000 */
[----:B------:R-:W-:-:S13]  /*2400*/  FSETP.GEU.FTZ.AND P0, PT, R0, RZ, PT ;  /* 0x000000ff0000720b */ /* 0x000fda0003f1e000 */
[----:B------:R-:W-:Y:S01]  /*2410*/  @!P0 MOV R11, 0x7fffffff ;  /* 0x7fffffff000b8802 */ /* 0x000fe20000000f00 */
[----:B------:R-:W-:Y:S06]  /*2420*/  @!P0 BRA `(.L_x_61) ;  /* 0x0000000000348947 */ /* 0x000fec0003800000 */
[----:B------:R-:W-:-:S13]  /*2430*/  FSETP.GTU.FTZ.AND P0, PT, |R0|, +INF , PT ;  /* 0x7f8000000000780b */ /* 0x000fda0003f1c200 */
[----:B------:R-:W-:Y:S01]  /*2440*/  @P0 FADD.FTZ R11, R0, 1 ;  /* 0x3f800000000b0421 */ /* 0x000fe20000010000 */
[----:B------:R-:W-:Y:S06]  /*2450*/  @P0 BRA `(.L_x_61) ;  /* 0x0000000000280947 */ /* 0x000fec0003800000 */
[----:B------:R-:W-:-:S13]  /*2460*/  FSETP.NEU.FTZ.AND P0, PT, |R0|, +INF , PT ;  /* 0x7f8000000000780b */ /* 0x000fda0003f1d200 */
[----:B------:R-:W-:-:S04]  /*2470*/  @P0 FFMA R18, R0, 1.84467440737095516160e+19, RZ ;  /* 0x5f80000000120823 */ /* 0x000fc800000000ff */
[----:B------:R-:W0:Y:S02]  /*2480*/  @P0 MUFU.RSQ R17, R18 ;  /* 0x0000001200110308 */ /* 0x000e240000001400 */
[----:B0-----:R-:W-:Y:S01]  /*2490*/  @P0 FMUL.FTZ R3, R18, R17 ;  /* 0x0000001112030220 */ /* 0x001fe20000410000 */
[----:B------:R-:W-:-:S03]  /*24a0*/  @P0 FMUL.FTZ R12, R17, 0.5 ;  /* 0x3f000000110c0820 */ /* 0x000fc60000410000 */
[----:B------:R-:W-:-:S04]  /*24b0*/  @P0 FADD.FTZ R11, -R3, -RZ ;  /* 0x800000ff030b0221 */ /* 0x000fc80000010100 */
[----:B------:R-:W-:Y:S01]  /*24c0*/  @P0 FFMA R22, R3, R11, R18 ;  /* 0x0000000b03160223 */ /* 0x000fe20000000012 */
[----:B------:R-:W-:-:S03]  /*24d0*/  @!P0 IMAD.MOV.U32 R11, RZ, RZ, R0 ;  /* 0x000000ffff0b8224 */ /* 0x000fc600078e0000 */
[----:B------:R-:W-:-:S04]  /*24e0*/  @P0 FFMA R12, R22, R12, R3 ;  /* 0x0000000c160c0223 */ /* 0x000fc80000000003 */
[----:B------:R-:W-:-:S07]  /*24f0*/  @P0 FMUL.FTZ R11, R12, 2.3283064365386962891e-10 ;  /* 0x2f8000000c0b0820 */ /* 0x000fce0000410000 */
.L_x_61:
[----:B------:R-:W-:-:S04]  /*2500*/  HFMA2 R17, -RZ, RZ, 0, 0 ;  /* 0x00000000ff117431 */ /* 0x000fc800000001ff */
[----:B------:R-:W-:Y:S05]  /*2510*/  RET.REL.NODEC R16 `(_Z12kernelupdatePfS_i5StormS_Pi) ;  /* 0xffffffd810b87950 */ /* 0x000fea0003c3ffff */
        .weak           $__internal_1_$__cuda_sm3x_div_rn_noftz_f32_slowpath
        .type           $__internal_1_$__cuda_sm3x_div_rn_noftz_f32_slowpath,@function
        .size           $__internal_1_$__cuda_sm3x_div_rn_noftz_f32_slowpath,(.L_x_75 - $__internal_1_$__cuda_sm3x_div_rn_noftz_f32_slowpath)
$__internal_1_$__cuda_sm3x_div_rn_noftz_f32_slowpath:
[----:B------:R-:W-:Y:S01]  /*2520*/  SHF.R.U32.HI R11, RZ, 0x17, R0 ;  /* 0x00000017ff0b7819 */ /* 0x000fe20000011600 */
[----:B------:R-:W-:Y:S01]  /*2530*/  BSSY.RECONVERGENT B2, `(.L_x_62) ;  /* 0x0000063000027945 */ /* 0x000fe20003800200 */
[----:B------:R-:W-:Y:S02]  /*2540*/  SHF.R.U32.HI R17, RZ, 0x17, R3 ;  /* 0x00000017ff117819 */ /* 0x000fe40000011603 */
[----:B------:R-:W-:Y:S02]  /*2550*/  LOP3.LUT R11, R11, 0xff, RZ, 0xc0, !PT ;  /* 0x000000ff0b0b7812 */ /* 0x000fe400078ec0ff */
[----:B------:R-:W-:Y:S02]  /*2560*/  LOP3.LUT R17, R17, 0xff, RZ, 0xc0, !PT ;  /* 0x000000ff11117812 */ /* 0x000fe400078ec0ff */
[----:B------:R-:W-:-:S03]  /*2570*/  IADD3 R18, PT, PT, R11, -0x1, RZ ;  /* 0xffffffff0b127810 */ /* 0x000fc60007ffe0ff */
[----:B------:R-:W-:Y:S01]  /*2580*/  VIADD R16, R17, 0xffffffff ;  /* 0xffffffff11107836 */ /* 0x000fe20000000000 */
[----:B------:R-:W-:-:S04]  /*2590*/  ISETP.GT.U32.AND P0, PT, R18, 0xfd, PT ;  /* 0x000000fd1200780c */ /* 0x000fc80003f04070 */
[----:B------:R-:W-:-:S13]  /*25a0*/  ISETP.GT.U32.OR P0, PT, R16, 0xfd, P0 ;  /* 0x000000fd1000780c */ /* 0x000fda0000704470 */
[----:B------:R-:W-:Y:S01]  /*25b0*/  @!P0 MOV R16, RZ ;  /* 0x000000ff00108202 */ /* 0x000fe20000000f00 */
[----:B------:R-:W-:Y:S06]  /*25c0*/  @!P0 BRA `(.L_x_63) ;  /* 0x0000000000608947 */ /* 0x000fec0003800000 */
[----:B------:R-:W-:Y:S02]  /*25d0*/  FSETP.GTU.FTZ.AND P0, PT, |R3|, +INF , PT ;  /* 0x7f8000000300780b */ /* 0x000fe40003f1c200 */
[----:B------:R-:W-:-:S04]  /*25e0*/  FSETP.GTU.FTZ.AND P1, PT, |R0|, +INF , PT ;  /* 0x7f8000000000780b */ /* 0x000fc80003f3c200 */
[----:B------:R-:W-:-:S13]  /*25f0*/  PLOP3.LUT P0, PT, P0, P1, PT, 0xf8, 0x8f ;  /* 0x00000000008f781c */ /* 0x000fda0000703f70 */
[----:B------:R-:W-:Y:S05]  /*2600*/  @P0 BRA `(.L_x_64) ;  /* 0x0000000400500947 */ /* 0x000fea0003800000 */
[----:B------:R-:W-:-:S13]  /*2610*/  LOP3.LUT P0, RZ, R0, 0x7fffffff, R3, 0xc8, !PT ;  /* 0x7fffffff00ff7812 */ /* 0x000fda000780c803 */
[----:B------:R-:W-:Y:S05]  /*2620*/  @!P0 BRA `(.L_x_65) ;  /* 0x0000000400408947 */ /* 0x000fea0003800000 */
[C---:B------:R-:W-:Y:S02]  /*2630*/  FSETP.NEU.FTZ.AND P2, PT, |R3|.reuse, +INF , PT ;  /* 0x7f8000000300780b */ /* 0x040fe40003f5d200 */
[----:B------:R-:W-:Y:S02]  /*2640*/  FSETP.NEU.FTZ.AND P1, PT, |R0|, +INF , PT ;  /* 0x7f8000000000780b */ /* 0x000fe40003f3d200 */
[----:B------:R-:W-:-:S11]  /*2650*/  FSETP.NEU.FTZ.AND P0, PT, |R3|, +INF , PT ;  /* 0x7f8000000300780b */ /* 0x000fd60003f1d200 */
[----:B------:R-:W-:Y:S05]  /*2660*/  @!P1 BRA !P2, `(.L_x_65) ;  /* 0x0000000400309947 */ /* 0x000fea0005000000 */
[----:B------:R-:W-:-:S04]  /*2670*/  LOP3.LUT P2, RZ, R3, 0x7fffffff, RZ, 0xc0, !PT ;  /* 0x7fffffff03ff7812 */ /* 0x000fc8000784c0ff */
[----:B------:R-:W-:-:S13]  /*2680*/  PLOP3.LUT P1, PT, P1, P2, PT, 0x2f, 0xf2 ;  /* 0x0000000000f2781c */ /* 0x000fda0000f24577 */
[----:B------:R-:W-:Y:S05]  /*2690*/  @P1 BRA `(.L_x_66) ;  /* 0x00000004001c1947 */ /* 0x000fea0003800000 */
[----:B------:R-:W-:-:S04]  /*26a0*/  LOP3.LUT P1, RZ, R0, 0x7fffffff, RZ, 0xc0, !PT ;  /* 0x7fffffff00ff7812 */ /* 0x000fc8000782c0ff */
[----:B------:R-:W-:-:S13]  /*26b0*/  PLOP3.LUT P0, PT, P0, P1, PT, 0x2f, 0xf2 ;  /* 0x0000000000f2781c */ /* 0x000fda0000702577 */
[----:B------:R-:W-:Y:S05]  /*26c0*/  @P0 BRA `(.L_x_67) ;  /* 0x0000000400040947 */ /* 0x000fea0003800000 */
[----:B------:R-:W-:Y:S02]  /*26d0*/  IADD3 R16, PT, PT, R17, -0x1, RZ ;  /* 0xffffffff11107810 */ /* 0x000fe40007ffe0ff */
[----:B------:R-:W-:Y:S02]  /*26e0*/  ISETP.GE.AND P1, PT, R18, RZ, PT ;  /* 0x000000ff1200720c */ /* 0x000fe40003f26270 */
[----:B------:R-:W-:-:S11]  /*26f0*/  ISETP.GE.AND P0, PT, R16, RZ, PT ;  /* 0x000000ff1000720c */ /* 0x000fd60003f06270 */
[----:B------:R-:W-:Y:S02]  /*2700*/  @!P1 FFMA R0, R0, 1.84467440737095516160e+19, RZ ;  /* 0x5f80000000009823 */ /* 0x000fe400000000ff */
[----:B------:R-:W-:Y:S01]  /*2710*/  @P0 IMAD.MOV.U32 R16, RZ, RZ, RZ ;  /* 0x000000ffff100224 */ /* 0x000fe200078e00ff */
[----:B------:R-:W-:Y:S01]  /*2720*/  @!P0 MOV R16, 0xffffffc0 ;  /* 0xffffffc000108802 */ /* 0x000fe20000000f00 */
[----:B------:R-:W-:-:S03]  /*2730*/  @!P0 FFMA R3, R3, 1.84467440737095516160e+19, RZ ;  /* 0x5f80000003038823 */ /* 0x000fc600000000ff */
[----:B------:R-:W-:-:S07]  /*2740*/  @!P1 IADD3 R16, PT, PT, R16, 0x40, RZ ;  /* 0x0000004010109810 */ /* 0x000fce0007ffe0ff */
.L_x_63:
[----:B------:R-:W-:Y:S01]  /*2750*/  LEA R23, R11, 0xc0800000, 0x17 ;  /* 0xc08000000b177811 */ /* 0x000fe200078eb8ff */
[----:B------:R-:W-:Y:S01]  /*2760*/  BSSY.RECONVERGENT B3, `(.L_x_68) ;  /* 0x0000036000037945 */ /* 0x000fe20003800200 */
[----:B------:R-:W-:-:S03]  /*2770*/  IADD3 R22, PT, PT, R17, -0x7f, RZ ;  /* 0xffffff8111167810 */ /* 0x000fc60007ffe0ff */
[----:B------:R-:W-:Y:S01]  /*2780*/  IMAD.IADD R23, R0, 0x1, -R23 ;  /* 0x0000000100177824 */ /* 0x000fe200078e0a17 */
[C---:B------:R-:W-:Y:S01]  /*2790*/  IADD3 R11, PT, PT, R22.reuse, 0x7f, -R11 ;  /* 0x0000007f160b7810 */ /* 0x040fe20007ffe80b */
[----:B------:R-:W-:Y:S02]  /*27a0*/  IMAD R0, R22, -0x800000, R3 ;  /* 0xff80000016007824 */ /* 0x000fe400078e0203 */
[----:B------:R-:W0:Y:S01]  /*27b0*/  MUFU.RCP R18, R23 ;  /* 0x0000001700127308 */ /* 0x000e220000001000 */
[----:B------:R-:W-:Y:S01]  /*27c0*/  FADD.FTZ R19, -R23, -RZ ;  /* 0x800000ff17137221 */ /* 0x000fe20000010100 */
[----:B------:R-:W-:-:S03]  /*27d0*/  IADD3 R11, PT, PT, R11, R16, RZ ;  /* 0x000000100b0b7210 */ /* 0x000fc60007ffe0ff */
[----:B0-----:R-:W-:-:S04]  /*27e0*/  FFMA R17, R18, R19, 1 ;  /* 0x3f80000012117423 */ /* 0x001fc80000000013 */
[----:B------:R-:W-:-:S04]  /*27f0*/  FFMA R17, R18, R17, R18 ;  /* 0x0000001112117223 */ /* 0x000fc80000000012 */
[----:B------:R-:W-:-:S04]  /*2800*/  FFMA R18, R0, R17, RZ ;  /* 0x0000001100127223 */ /* 0x000fc800000000ff */
[----:B------:R-:W-:-:S04]  /*2810*/  FFMA R3, R19, R18, R0 ;  /* 0x0000001213037223 */ /* 0x000fc80000000000 */
[----:B------:R-:W-:-:S04]  /*2820*/  FFMA R18, R17, R3, R18 ;  /* 0x0000000311127223 */ /* 0x000fc80000000012 */
[----:B------:R-:W-:-:S04]  /*2830*/  FFMA R19, R19, R18, R0 ;  /* 0x0000001213137223 */ /* 0x000fc80000000000 */
[----:B------:R-:W-:-:S05]  /*2840*/  FFMA R0, R17, R19, R18 ;  /* 0x0000001311007223 */ /* 0x000fca0000000012 */
[----:B------:R-:W-:-:S04]  /*2850*/  SHF.R.U32.HI R3, RZ, 0x17, R0 ;  /* 0x00000017ff037819 */ /* 0x000fc80000011600 */
[----:B------:R-:W-:-:S05]  /*2860*/  LOP3.LUT R16, R3, 0xff, RZ, 0xc0, !PT ;  /* 0x000000ff03107812 */ /* 0x000fca00078ec0ff */
[----:B------:R-:W-:-:S05]  /*2870*/  IMAD.IADD R3, R16, 0x1, R11 ;  /* 0x0000000110037824 */ /* 0x000fca00078e020b */
[----:B------:R-:W-:-:S04]  /*2880*/  IADD3 R16, PT, PT, R3, -0x1, RZ ;  /* 0xffffffff03107810 */ /* 0x000fc80007ffe0ff */
[----:B------:R-:W-:-:S13]  /*2890*/  ISETP.GE.U32.AND P0, PT, R16, 0xfe, PT ;  /* 0x000000fe1000780c */ /* 0x000fda0003f06070 */
[----:B------:R-:W-:Y:S05]  /*28a0*/  @!P0 BRA `(.L_x_69) ;  /* 0x0000000000808947 */ /* 0x000fea0003800000 */
[----:B------:R-:W-:-:S13]  /*28b0*/  ISETP.GT.AND P0, PT, R3, 0xfe, PT ;  /* 0x000000fe0300780c */ /* 0x000fda0003f04270 */
[----:B------:R-:W-:Y:S05]  /*28c0*/  @P0 BRA `(.L_x_70) ;  /* 0x00000000006c0947 */ /* 0x000fea0003800000 */
[----:B------:R-:W-:-:S13]  /*28d0*/  ISETP.GE.AND P0, PT, R3, 0x1, PT ;  /* 0x000000010300780c */ /* 0x000fda0003f06270 */
[----:B------:R-:W-:Y:S05]  /*28e0*/  @P0 BRA `(.L_x_71) ;  /* 0x0000000000740947 */ /* 0x000fea0003800000 */
[----:B------:R-:W-:Y:S02]  /*28f0*/  ISETP.GE.AND P0, PT, R3, -0x18, PT ;  /* 0xffffffe80300780c */ /* 0x000fe40003f06270 */
[----:B------:R-:W-:-:S11]  /*2900*/  LOP3.LUT R0, R0, 0x80000000, RZ, 0xc0, !PT ;  /* 0x8000000000007812 */ /* 0x000fd600078ec0ff */
[----:B------:R-:W-:Y:S05]  /*2910*/  @!P0 BRA `(.L_x_71) ;  /* 0x0000000000688947 */ /* 0x000fea0003800000 */
[CCC-:B------:R-:W-:Y:S01]  /*2920*/  FFMA.RZ R11, R17.reuse, R19.reuse, R18.reuse ;  /* 0x00000013110b7223 */ /* 0x1c0fe2000000c012 */
[CCC-:B------:R-:W-:Y:S01]  /*2930*/  FFMA.RP R16, R17.reuse, R19.reuse, R18.reuse ;  /* 0x0000001311107223 */ /* 0x1c0fe20000008012 */
[----:B------:R-:W-:Y:S01]  /*2940*/  FFMA.RM R19, R17, R19, R18 ;  /* 0x0000001311137223 */ /* 0x000fe20000004012 */
[----:B------:R-:W-:Y:S02]  /*2950*/  IADD3 R17, PT, PT, R3, 0x20, RZ ;  /* 0x0000002003117810 */ /* 0x000fe40007ffe0ff */
[----:B------:R-:W-:Y:S02]  /*2960*/  LOP3.LUT R11, R11, 0x7fffff, RZ, 0xc0, !PT ;  /* 0x007fffff0b0b7812 */ /* 0x000fe400078ec0ff */
[----:B------:R-:W-:Y:S02]  /*2970*/  ISETP.NE.AND P2, PT, R3, RZ, PT ;  /* 0x000000ff0300720c */ /* 0x000fe40003f45270 */
[----:B------:R-:W-:Y:S02]  /*2980*/  LOP3.LUT R18, R11, 0x800000, RZ, 0xfc, !PT ;  /* 0x008000000b127812 */ /* 0x000fe400078efcff */
[----:B------:R-:W-:Y:S01]  /*2990*/  ISETP.NE.AND P1, PT, R3, RZ, PT ;  /* 0x000000ff0300720c */ /* 0x000fe20003f25270 */
[----:B------:R-:W-:Y:S01]  /*29a0*/  IMAD.MOV R3, RZ, RZ, -R3 ;  /* 0x000000ffff037224 */ /* 0x000fe200078e0a03 */
[----:B------:R-:W-:-:S02]  /*29b0*/  SHF.L.U32 R17, R18, R17, RZ ;  /* 0x0000001112117219 */ /* 0x000fc400000006ff */
[----:B------:R-:W-:Y:S02]  /*29c0*/  FSETP.NEU.FTZ.AND P0, PT, R16, R19, PT ;  /* 0x000000131000720b */ /* 0x000fe40003f1d000 */
[----:B------:R-:W-:Y:S02]  /*29d0*/  SEL R3, R3, RZ, P2 ;  /* 0x000000ff03037207 */ /* 0x000fe40001000000 */
[----:B------:R-:W-:Y:S02]  /*29e0*/  ISETP.NE.AND P1, PT, R17, RZ, P1 ;  /* 0x000000ff1100720c */ /* 0x000fe40000f25270 */
[----:B------:R-:W-:Y:S02]  /*29f0*/  SHF.R.U32.HI R18, RZ, R3, R18 ;  /* 0x00000003ff127219 */ /* 0x000fe40000011612 */
[----:B------:R-:W-:Y:S02]  /*2a00*/  PLOP3.LUT P0, PT, P0, P1, PT, 0xf8, 0x8f ;  /* 0x00000000008f781c */ /* 0x000fe40000703f70 */
[----:B------:R-:W-:-:S02]  /*2a10*/  SHF.R.U32.HI R3, RZ, 0x1, R18 ;  /* 0x00000001ff037819 */ /* 0x000fc40000011612 */
[----:B------:R-:W-:-:S04]  /*2a20*/  SEL R16, RZ, 0x1, !P0 ;  /* 0x00000001ff107807 */ /* 0x000fc80004000000 */
[----:B------:R-:W-:-:S04]  /*2a30*/  LOP3.LUT R11, R16, 0x1, R3, 0xf8, !PT ;  /* 0x00000001100b7812 */ /* 0x000fc800078ef803 */
[----:B------:R-:W-:-:S04]  /*2a40*/  LOP3.LUT R18, R11, R18, RZ, 0xc0, !PT ;  /* 0x000000120b127212 */ /* 0x000fc800078ec0ff */
[----:B------:R-:W-:-:S04]  /*2a50*/  IADD3 R3, PT, PT, R3, R18, RZ ;  /* 0x0000001203037210 */ /* 0x000fc80007ffe0ff */
[----:B------:R-:W-:Y:S01]  /*2a60*/  LOP3.LUT R0, R3, R0, RZ, 0xfc, !PT ;  /* 0x0000000003007212 */ /* 0x000fe200078efcff */
[----:B------:R-:W-:Y:S06]  /*2a70*/  BRA `(.L_x_71) ;  /* 0x0000000000107947 */ /* 0x000fec0003800000 */
.L_x_70:
[----:B------:R-:W-:-:S04]  /*2a80*/  LOP3.LUT R0, R0, 0x80000000, RZ, 0xc0, !PT ;  /* 0x8000000000007812 */ /* 0x000fc800078ec0ff */
[----:B------:R-:W-:Y:S01]  /*2a90*/  LOP3.LUT R0, R0, 0x7f800000, RZ, 0xfc, !PT ;  /* 0x7f80000000007812 */ /* 0x000fe200078efcff */
[----:B------:R-:W-:Y:S06]  /*2aa0*/  BRA `(.L_x_71) ;  /* 0x0000000000047947 */ /* 0x000fec0003800000 */
.L_x_69:
[----:B------:R-:W-:-:S07]  /*2ab0*/  LEA R0, R11, R0, 0x17 ;  /* 0x000000000b007211 */ /* 0x000fce00078eb8ff */
.L_x_71:
[----:B------:R-:W-:Y:S05]  /*2ac0*/  BSYNC.RECONVERGENT B3 ;  /* 0x0000000000037941 */ /* 0x000fea0003800200 */
.L_x_68:
[----:B------:R-:W-:Y:S05]  /*2ad0*/  BRA `(.L_x_72) ;  /* 0x0000000000207947 */ /* 0x000fea0003800000 */
.L_x_67:
[----:B------:R-:W-:-:S04]  /*2ae0*/  LOP3.LUT R0, R0, 0x80000000, R3, 0x48, !PT ;  /* 0x8000000000007812 */ /* 0x000fc800078e4803 */
[----:B------:R-:W-:Y:S01]  /*2af0*/  LOP3.LUT R0, R0, 0x7f800000, RZ, 0xfc, !PT ;  /* 0x7f80000000007812 */ /* 0x000fe200078efcff */
[----:B------:R-:W-:Y:S06]  /*2b00*/  BRA `(.L_x_72) ;  /* 0x0000000000147947 */ /* 0x000fec0003800000 */
.L_x_66:
[----:B------:R-:W-:Y:S01]  /*2b10*/  LOP3.LUT R0, R0, 0x80000000, R3, 0x48, !PT ;  /* 0x8000000000007812 */ /* 0x000fe200078e4803 */
[----:B------:R-:W-:Y:S06]  /*2b20*/  BRA `(.L_x_72) ;  /* 0x00000000000c7947 */ /* 0x000fec0003800000 */
.L_x_65:
[----:B------:R-:W0:Y:S01]  /*2b30*/  MUFU.RSQ R0, -QNAN ;  /* 0xffc0000000007908 */ /* 0x000e220000001400 */
[----:B------:R-:W-:Y:S05]  /*2b40*/  BRA `(.L_x_72) ;  /* 0x0000000000047947 */ /* 0x000fea0003800000 */
.L_x_64:
[----:B------:R-:W-:-:S07]  /*2b50*/  FADD.FTZ R0, R3, R0 ;  /* 0x0000000003007221 */ /* 0x000fce0000010000 */
.L_x_72:
[----:B------:R-:W-:Y:S05]  /*2b60*/  BSYNC.RECONVERGENT B2 ;  /* 0x0000000000027941 */ /* 0x000fea0003800200 */
.L_x_62:
[----:B------:R-:W-:Y:S01]  /*2b70*/  HFMA2 R17, -RZ, RZ, 0, 0 ;  /* 0x00000000ff117431 */ /* 0x000fe200000001ff */
[----:B------:R-:W-:Y:S01]  /*2b80*/  MOV R16, R12 ;  /* 0x0000000c00107202 */ /* 0x000fe20000000f00 */
[----:B0-----:R-:W-:-:S03]  /*2b90*/  IMAD.MOV.U32 R3, RZ, RZ, R0 ;  /* 0x000000ffff037224 */ /* 0x001fc600078e0000 */
[----:B------:R-:W-:Y:S05]  /*2ba0*/  RET.REL.NODEC R16 `(_Z12kernelupdatePfS_i5StormS_Pi) ;  /* 0xffffffd410147950 */ /* 0x000fea0003c3ffff */
.L_x_73:
[----:B------:R-:W-:-:S00]  /*2bb0*/  BRA `(.L_x_73) ;  /* 0xfffffffc00fc7947 */ /* 0x000fc0000383ffff */
[----:B------:R-:W-:-:S00]  /*2bc0*/  NOP ;  /* 0x0000000000007918 */ /* 0x000fc00000000000 */
        /* <DEDUP_REMOVED lines=11> */
.L_x_75:


//--------------------- .nv.shared._Z12kernelupdatePfS_i5StormS_Pi --------------------------
	.section	.nv.shared._Z12kernelupdatePfS_i5StormS_Pi,"aw",@nobits
	.sectionflags	@""
	.align	16
.nv.shared._Z12kernelupdatePfS_i5StormS_Pi:
	.zero		3072


//--------------------- .nv.shared.reserved.0     --------------------------
	.section	.nv.shared.reserved.0,"aw",@nobits
	.weak		__nv_reservedSMEM_offset_0_alias
	.size		__nv_reservedSMEM_offset_0_alias, 0, 64
	.other		__nv_reservedSMEM_offset_0_alias,@"STO_CUDA_RESERVED_SHARED STV_DEFAULT"
__nv_reservedSMEM_offset_0_alias:
	.zero		0
	.zero		64


//--------------------- .nv.constant0._Z12kernelupdatePfS_i5StormS_Pi --------------------------
	.section	.nv.constant0._Z12kernelupdatePfS_i5StormS_Pi,"a",@progbits
	.sectionflags	@""
	.align	4
.nv.constant0._Z12kernelupdatePfS_i5StormS_Pi:
	.zero		952


//--------------------- SYMBOLS --------------------------

	.type		.nv.reservedSmem.offset0,@object
	.size		.nv.reservedSmem.offset0,0x4
	.type		.nv.reservedSmem.cap,@object
	.size		.nv.reservedSmem.cap,0x4
